	.target	sm_100a

	.elftype	@"ET_EXEC"


//--------------------- .note.nv.tkinfo           --------------------------
	.section	.note.nv.tkinfo,"",@"SHT_NOTE"
	.sectionflags	@"SHF_NOTE_NV_TKINFO"
	.tkinfo
        /*0018*/ 	.word	0x00000002
        /*0030*/ 	.string	""
        /*0030*/ 	.string	"ptxas"
        /*0030*/ 	.string	"Cuda compilation tools, release 13.0, V13.0.88"
        /*0030*/ 	.string	"Build cuda_13.0.r13.0/compiler.36424714_0"
        /*0030*/ 	.string	"-arch sm_100a -m 64 "



//--------------------- .note.nv.cuinfo           --------------------------
	.section	.note.nv.cuinfo,"",@"SHT_NOTE"
	.sectionflags	@"SHF_NOTE_NV_CUINFO"
        /*0018*/ 	.short	0x0002
        /*001a*/ 	.short	0x0064
        /*001c*/ 	.short	0x0082
	.zero		2


//--------------------- .nv.info                  --------------------------
	.section	.nv.info,"",@"SHT_CUDA_INFO"
	.align	4


	//----- nvinfo : EIATTR_REGCOUNT
	.align		4
        /*0000*/ 	.byte	0x04, 0x2f
        /*0002*/ 	.short	(.L_19 - .L_18)
	.align		4
.L_18:
        /*0004*/ 	.word	index@(_ZN7cutlass13device_kernelINS_4gemm6kernel13GemmUniversalIN4cute5tupleIJiiiiEEENS1_10collective13CollectiveMmaINS1_35MainloopSm100TmaUmmaWarpSpecializedILi6ELi2ELi4ENS5_IJNS4_1CILi1EEESB_SB_EEEEENS5_IJNSA_ILi128EEESE_SE_EEENS_12float_e5m2_tENS5_IJSB_llEEENS_12float_e4m3_tESH_NS4_8TiledMMAINS4_8MMA_AtomIJNS4_10MMA_TraitsINS4_19SM100_MMA_F8F6F4_SSEJSG_SI_fSE_SE_NS4_17integral_constantINS4_4UMMA5MajorELSP_1EEESQ_NSN_INSO_7ScaleInELSR_0EEESS_EEEEEENS4_6LayoutISC_NS5_IJNSA_ILi0EEESW_SW_EEEEENS5_IJNS4_10UnderscoreESZ_SZ_EEEEENS4_13SM90_TMA_LOADENS4_14ComposedLayoutINS4_7SwizzleILi3ELi4ELi3EEENS4_18smem_ptr_flag_bitsILi8EEENSV_INS5_IJSE_NSA_ILi8EEEEEENS5_IJSB_SE_EEEEEEEvNS4_8identityES12_S1C_vS1D_EENS_8epilogue10collective18CollectiveEpilogueINS1F_23Sm100TmaWarpSpecializedILi2ELi2ELi64ELb0ELb0EEEJSF_NS5_IJNSV_ISE_SB_EENSV_INSA_ILi64EEESB_EEEEESG_NS5_IJlSB_lEEESG_S1O_NS1F_6fusion15FusionCallbacksIS1J_NS1P_17LinearCombinationISG_fSG_fLNS_15FloatRoundStyleE2EEESF_S1N_JEEENS4_5SM1004TMEM4LOAD26SM100_TMEM_LOAD_32dp32b64xES12_NS13_INS14_ILi2ELi4ELi3EEES17_NSV_INS5_IJS18_S1L_EEENS5_IJS1L_SB_EEEEEEENS4_39AutoVectorizingCopyWithAssumedAlignmentILi128EEENS4_14SM90_TMA_STOREES23_S25_S25_EEEvvEEEEvNT_6ParamsE)
        /*0008*/ 	.word	0x000000e0


	//----- nvinfo : EIATTR_FRAME_SIZE
	.align		4
.L_19:
        /*000c*/ 	.byte	0x04, 0x11
        /*000e*/ 	.short	(.L_21 - .L_20)
	.align		4
.L_20:
        /*0010*/ 	.word	index@($__internal_2_$__cuda_sm10x_tcgen05_guardrail_trap_unallocated_columns_being_dealloced)
        /*0014*/ 	.word	0x00000000


	//----- nvinfo : EIATTR_FRAME_SIZE
	.align		4
.L_21:
        /*0018*/ 	.byte	0x04, 0x11
        /*001a*/ 	.short	(.L_23 - .L_22)
	.align		4
.L_22:
        /*001c*/ 	.word	index@($__internal_1_$__cuda_sm10x_tcgen05_guardrail_trap_phase_invalid_during_alloc)
        /*0020*/ 	.word	0x00000000


	//----- nvinfo : EIATTR_FRAME_SIZE
	.align		4
.L_23:
        /*0024*/ 	.byte	0x04, 0x11
        /*0026*/ 	.short	(.L_25 - .L_24)
	.align		4
.L_24:
        /*0028*/ 	.word	index@($__internal_0_$__cuda_sm10x_tcgen05_guardrail_trap_col_being_dealloced_not_returned_by_alloc)
        /*002c*/ 	.word	0x00000000


	//----- nvinfo : EIATTR_FRAME_SIZE
	.align		4
.L_25:
        /*0030*/ 	.byte	0x04, 0x11
        /*0032*/ 	.short	(.L_27 - .L_26)
	.align		4
.L_26:
        /*0034*/ 	.word	index@(_ZN7cutlass13device_kernelINS_4gemm6kernel13GemmUniversalIN4cute5tupleIJiiiiEEENS1_10collective13CollectiveMmaINS1_35MainloopSm100TmaUmmaWarpSpecializedILi6ELi2ELi4ENS5_IJNS4_1CILi1EEESB_SB_EEEEENS5_IJNSA_ILi128EEESE_SE_EEENS_12float_e5m2_tENS5_IJSB_llEEENS_12float_e4m3_tESH_NS4_8TiledMMAINS4_8MMA_AtomIJNS4_10MMA_TraitsINS4_19SM100_MMA_F8F6F4_SSEJSG_SI_fSE_SE_NS4_17integral_constantINS4_4UMMA5MajorELSP_1EEESQ_NSN_INSO_7ScaleInELSR_0EEESS_EEEEEENS4_6LayoutISC_NS5_IJNSA_ILi0EEESW_SW_EEEEENS5_IJNS4_10UnderscoreESZ_SZ_EEEEENS4_13SM90_TMA_LOADENS4_14ComposedLayoutINS4_7SwizzleILi3ELi4ELi3EEENS4_18smem_ptr_flag_bitsILi8EEENSV_INS5_IJSE_NSA_ILi8EEEEEENS5_IJSB_SE_EEEEEEEvNS4_8identityES12_S1C_vS1D_EENS_8epilogue10collective18CollectiveEpilogueINS1F_23Sm100TmaWarpSpecializedILi2ELi2ELi64ELb0ELb0EEEJSF_NS5_IJNSV_ISE_SB_EENSV_INSA_ILi64EEESB_EEEEESG_NS5_IJlSB_lEEESG_S1O_NS1F_6fusion15FusionCallbacksIS1J_NS1P_17LinearCombinationISG_fSG_fLNS_15FloatRoundStyleE2EEESF_S1N_JEEENS4_5SM1004TMEM4LOAD26SM100_TMEM_LOAD_32dp32b64xES12_NS13_INS14_ILi2ELi4ELi3EEES17_NSV_INS5_IJS18_S1L_EEENS5_IJS1L_SB_EEEEEEENS4_39AutoVectorizingCopyWithAssumedAlignmentILi128EEENS4_14SM90_TMA_STOREES23_S25_S25_EEEvvEEEEvNT_6ParamsE)
        /*0038*/ 	.word	0x00000000


	//----- nvinfo : EIATTR_MIN_STACK_SIZE
	.align		4
.L_27:
        /*003c*/ 	.byte	0x04, 0x12
        /*003e*/ 	.short	(.L_29 - .L_28)
	.align		4
.L_28:
        /*0040*/ 	.word	index@(_ZN7cutlass13device_kernelINS_4gemm6kernel13GemmUniversalIN4cute5tupleIJiiiiEEENS1_10collective13CollectiveMmaINS1_35MainloopSm100TmaUmmaWarpSpecializedILi6ELi2ELi4ENS5_IJNS4_1CILi1EEESB_SB_EEEEENS5_IJNSA_ILi128EEESE_SE_EEENS_12float_e5m2_tENS5_IJSB_llEEENS_12float_e4m3_tESH_NS4_8TiledMMAINS4_8MMA_AtomIJNS4_10MMA_TraitsINS4_19SM100_MMA_F8F6F4_SSEJSG_SI_fSE_SE_NS4_17integral_constantINS4_4UMMA5MajorELSP_1EEESQ_NSN_INSO_7ScaleInELSR_0EEESS_EEEEEENS4_6LayoutISC_NS5_IJNSA_ILi0EEESW_SW_EEEEENS5_IJNS4_10UnderscoreESZ_SZ_EEEEENS4_13SM90_TMA_LOADENS4_14ComposedLayoutINS4_7SwizzleILi3ELi4ELi3EEENS4_18smem_ptr_flag_bitsILi8EEENSV_INS5_IJSE_NSA_ILi8EEEEEENS5_IJSB_SE_EEEEEEEvNS4_8identityES12_S1C_vS1D_EENS_8epilogue10collective18CollectiveEpilogueINS1F_23Sm100TmaWarpSpecializedILi2ELi2ELi64ELb0ELb0EEEJSF_NS5_IJNSV_ISE_SB_EENSV_INSA_ILi64EEESB_EEEEESG_NS5_IJlSB_lEEESG_S1O_NS1F_6fusion15FusionCallbacksIS1J_NS1P_17LinearCombinationISG_fSG_fLNS_15FloatRoundStyleE2EEESF_S1N_JEEENS4_5SM1004TMEM4LOAD26SM100_TMEM_LOAD_32dp32b64xES12_NS13_INS14_ILi2ELi4ELi3EEES17_NSV_INS5_IJS18_S1L_EEENS5_IJS1L_SB_EEEEEEENS4_39AutoVectorizingCopyWithAssumedAlignmentILi128EEENS4_14SM90_TMA_STOREES23_S25_S25_EEEvvEEEEvNT_6ParamsE)
        /*0044*/ 	.word	0x00000000
.L_29:


//--------------------- .nv.compat                --------------------------
	.section	.nv.compat,"",@"SHT_CUDA_COMPAT_INFO"
	.align	4
        /*0000*/ 	.byte	0x02, 0x09, 0x01, 0x00, 0x02, 0x02, 0x02, 0x00, 0x02, 0x05, 0x05, 0x00, 0x03, 0x07, 0x01, 0x01
        /*0010*/ 	.byte	0x02, 0x03, 0x01, 0x00, 0x02, 0x06, 0x01, 0x00, 0x04, 0x0b, 0x08, 0x00, 0x09, 0x00, 0x00, 0x00
        /*0020*/ 	.byte	0x00, 0x00, 0x00, 0x00


//--------------------- .nv.info._ZN7cutlass13device_kernelINS_4gemm6kernel13GemmUniversalIN4cute5tupleIJiiiiEEENS1_10collective13CollectiveMmaINS1_35MainloopSm100TmaUmmaWarpSpecializedILi6ELi2ELi4ENS5_IJNS4_1CILi1EEESB_SB_EEEEENS5_IJNSA_ILi128EEESE_SE_EEENS_12float_e5m2_tENS5_IJSB_llEEENS_12float_e4m3_tESH_NS4_8TiledMMAINS4_8MMA_AtomIJNS4_10MMA_TraitsINS4_19SM100_MMA_F8F6F4_SSEJSG_SI_fSE_SE_NS4_17integral_constantINS4_4UMMA5MajorELSP_1EEESQ_NSN_INSO_7ScaleInELSR_0EEESS_EEEEEENS4_6LayoutISC_NS5_IJNSA_ILi0EEESW_SW_EEEEENS5_IJNS4_10UnderscoreESZ_SZ_EEEEENS4_13SM90_TMA_LOADENS4_14ComposedLayoutINS4_7SwizzleILi3ELi4ELi3EEENS4_18smem_ptr_flag_bitsILi8EEENSV_INS5_IJSE_NSA_ILi8EEEEEENS5_IJSB_SE_EEEEEEEvNS4_8identityES12_S1C_vS1D_EENS_8epilogue10collective18CollectiveEpilogueINS1F_23Sm100TmaWarpSpecializedILi2ELi2ELi64ELb0ELb0EEEJSF_NS5_IJNSV_ISE_SB_EENSV_INSA_ILi64EEESB_EEEEESG_NS5_IJlSB_lEEESG_S1O_NS1F_6fusion15FusionCallbacksIS1J_NS1P_17LinearCombinationISG_fSG_fLNS_15FloatRoundStyleE2EEESF_S1N_JEEENS4_5SM1004TMEM4LOAD26SM100_TMEM_LOAD_32dp32b64xES12_NS13_INS14_ILi2ELi4ELi3EEES17_NSV_INS5_IJS18_S1L_EEENS5_IJS1L_SB_EEEEEEENS4_39AutoVectorizingCopyWithAssumedAlignmentILi128EEENS4_14SM90_TMA_STOREES23_S25_S25_EEEvvEEEEvNT_6ParamsE --------------------------
	.section	.nv.info._ZN7cutlass13device_kernelINS_4gemm6kernel13GemmUniversalIN4cute5tupleIJiiiiEEENS1_10collective13CollectiveMmaINS1_35MainloopSm100TmaUmmaWarpSpecializedILi6ELi2ELi4ENS5_IJNS4_1CILi1EEESB_SB_EEEEENS5_IJNSA_ILi128EEESE_SE_EEENS_12float_e5m2_tENS5_IJSB_llEEENS_12float_e4m3_tESH_NS4_8TiledMMAINS4_8MMA_AtomIJNS4_10MMA_TraitsINS4_19SM100_MMA_F8F6F4_SSEJSG_SI_fSE_SE_NS4_17integral_constantINS4_4UMMA5MajorELSP_1EEESQ_NSN_INSO_7ScaleInELSR_0EEESS_EEEEEENS4_6LayoutISC_NS5_IJNSA_ILi0EEESW_SW_EEEEENS5_IJNS4_10UnderscoreESZ_SZ_EEEEENS4_13SM90_TMA_LOADENS4_14ComposedLayoutINS4_7SwizzleILi3ELi4ELi3EEENS4_18smem_ptr_flag_bitsILi8EEENSV_INS5_IJSE_NSA_ILi8EEEEEENS5_IJSB_SE_EEEEEEEvNS4_8identityES12_S1C_vS1D_EENS_8epilogue10collective18CollectiveEpilogueINS1F_23Sm100TmaWarpSpecializedILi2ELi2ELi64ELb0ELb0EEEJSF_NS5_IJNSV_ISE_SB_EENSV_INSA_ILi64EEESB_EEEEESG_NS5_IJlSB_lEEESG_S1O_NS1F_6fusion15FusionCallbacksIS1J_NS1P_17LinearCombinationISG_fSG_fLNS_15FloatRoundStyleE2EEESF_S1N_JEEENS4_5SM1004TMEM4LOAD26SM100_TMEM_LOAD_32dp32b64xES12_NS13_INS14_ILi2ELi4ELi3EEES17_NSV_INS5_IJS18_S1L_EEENS5_IJS1L_SB_EEEEEEENS4_39AutoVectorizingCopyWithAssumedAlignmentILi128EEENS4_14SM90_TMA_STOREES23_S25_S25_EEEvvEEEEvNT_6ParamsE,"",@"SHT_CUDA_INFO"
	.sectionflags	@""
	.align	4


	//----- nvinfo : EIATTR_CUDA_API_VERSION
	.align		4
        /*0000*/ 	.byte	0x04, 0x37
        /*0002*/ 	.short	(.L_31 - .L_30)
.L_30:
        /*0004*/ 	.word	0x00000082


	//----- nvinfo : EIATTR_KPARAM_INFO
	.align		4
.L_31:
        /*0008*/ 	.byte	0x04, 0x17
        /*000a*/ 	.short	(.L_33 - .L_32)
.L_32:
        /*000c*/ 	.word	0x00000000
        /*0010*/ 	.short	0x0000
        /*0012*/ 	.short	0x0000
        /*0014*/ 	.byte	0x00, 0xf0, 0x01, 0x20


	//----- nvinfo : EIATTR_AT_ENTRY_FRAGMENTS
	.align		4
.L_33:
        /*0018*/ 	.byte	0x04, 0x4f
        /*001a*/ 	.short	(.L_35 - .L_34)


	//   ....[0]....
.L_34:
        /*001c*/ 	.word	0x00000006


	//----- nvinfo : EIATTR_RESERVED_SMEM_USED
	.align		4
.L_35:
        /*0020*/ 	.byte	0x01, 0x41
	.zero		2


	//----- nvinfo : EIATTR_SPARSE_MMA_MASK
	.align		4
        /*0024*/ 	.byte	0x03, 0x50
        /*0026*/ 	.short	0x0000


	//----- nvinfo : EIATTR_TCGEN05_1CTA_USED
	.align		4
        /*0028*/ 	.byte	0x01, 0x51
	.zero		2


	//----- nvinfo : EIATTR_MAXREG_COUNT
	.align		4
        /*002c*/ 	.byte	0x03, 0x1b
        /*002e*/ 	.short	0x00ff


	//----- nvinfo : EIATTR_NUM_BARRIERS
	.align		4
        /*0030*/ 	.byte	0x02, 0x4c
        /*0032*/ 	.byte	0x07
	.zero		1


	//----- nvinfo : EIATTR_EXTERNS
	.align		4
        /*0034*/ 	.byte	0x04, 0x0f
        /*0036*/ 	.short	(.L_37 - .L_36)


	//   ....[0]....
	.align		4
.L_36:
        /*0038*/ 	.word	index@(__assertfail)


	//----- nvinfo : EIATTR_MERCURY_ISA_VERSION
	.align		4
.L_37:
        /*003c*/ 	.byte	0x03, 0x5f
        /*003e*/ 	.short	0x0101


	//----- nvinfo : EIATTR_INT_WARP_WIDE_INSTR_OFFSETS
	.align		4
        /*0040*/ 	.byte	0x04, 0x31
        /*0042*/ 	.short	(.L_39 - .L_38)


	//   ....[0]....
.L_38:
        /*0044*/ 	.word	0x00001dc0


	//   ....[1]....
        /*0048*/ 	.word	0x00003910


	//   ....[2]....
        /*004c*/ 	.word	0x00003930


	//   ....[3]....
        /*0050*/ 	.word	0x00003960


	//   ....[4]....
        /*0054*/ 	.word	0x00004290


	//   ....[5]....
        /*0058*/ 	.word	0x00004300


	//   ....[6]....
        /*005c*/ 	.word	0x000044e0


	//   ....[7]....
        /*0060*/ 	.word	0x00004640


	//----- nvinfo : EIATTR_COOP_GROUP_MASK_REGIDS
	.align		4
.L_39:
        /*0064*/ 	.byte	0x04, 0x29
        /*0066*/ 	.short	(.L_41 - .L_40)


	//   ....[0]....
.L_40:
        /*0068*/ 	.word	0xffffffff


	//   ....[1]....
        /*006c*/ 	.word	0xffffffff


	//   ....[2]....
        /*0070*/ 	.word	0xffffffff


	//   ....[3]....
        /*0074*/ 	.word	0xffffffff


	//   ....[4]....
        /*0078*/ 	.word	0xffffffff


	//   ....[5]....
        /*007c*/ 	.word	0xffffffff


	//   ....[6]....
        /*0080*/ 	.word	0xffffffff


	//   ....[7]....
        /*0084*/ 	.word	0xffffffff


	//   ....[8]....
        /*0088*/ 	.word	0xffffffff


	//   ....[9]....
        /*008c*/ 	.word	0xffffffff


	//   ....[10]....
        /*0090*/ 	.word	0xffffffff


	//   ....[11]....
        /*0094*/ 	.word	0xffffffff


	//   ....[12]....
        /*0098*/ 	.word	0xffffffff


	//----- nvinfo : EIATTR_COOP_GROUP_INSTR_OFFSETS
	.align		4
.L_41:
        /*009c*/ 	.byte	0x04, 0x28
        /*009e*/ 	.short	(.L_43 - .L_42)


	//   ....[0]....
.L_42:
        /*00a0*/ 	.word	0x00000090


	//   ....[1]....
        /*00a4*/ 	.word	0x000004d0


	//   ....[2]....
        /*00a8*/ 	.word	0x00000680


	//   ....[3]....
        /*00ac*/ 	.word	0x000007e0


	//   ....[4]....
        /*00b0*/ 	.word	0x000008e0


	//   ....[5]....
        /*00b4*/ 	.word	0x00000a50


	//   ....[6]....
        /*00b8*/ 	.word	0x00000bf0


	//   ....[7]....
        /*00bc*/ 	.word	0x00001ca0


	//   ....[8]....
        /*00c0*/ 	.word	0x00002ba0


	//   ....[9]....
        /*00c4*/ 	.word	0x00002db0


	//   ....[10]....
        /*00c8*/ 	.word	0x00002de0


	//   ....[11]....
        /*00cc*/ 	.word	0x000037f0


	//   ....[12]....
        /*00d0*/ 	.word	0x00003a20


	//----- nvinfo : EIATTR_VRC_CTA_INIT_COUNT
	.align		4
.L_43:
        /*00d4*/ 	.byte	0x02, 0x4a
        /*00d6*/ 	.byte	0x80
	.zero		1


	//----- nvinfo : EIATTR_SYSCALL_OFFSETS
	.align		4
        /*00d8*/ 	.byte	0x04, 0x46
        /*00da*/ 	.short	(.L_45 - .L_44)


	//   ....[0]....
.L_44:
        /*00dc*/ 	.word	0x00005070


	//   ....[1]....
        /*00e0*/ 	.word	0x000051b0


	//   ....[2]....
        /*00e4*/ 	.word	0x00005a10


	//   ....[3]....
        /*00e8*/ 	.word	0x00007020


	//----- nvinfo : EIATTR_MBARRIER_INSTR_OFFSETS
	.align		4
.L_45:
        /*00ec*/ 	.byte	0x04, 0x39
        /*00ee*/ 	.short	(.L_47 - .L_46)


	//   ....[0]....
.L_46:
        /*00f0*/ 	.word	0x000005b0
        /*00f4*/ 	.word	0x000000ff
        /*00f8*/ 	.word	0x00000000
        /*00fc*/ 	.short	0x0100
        /*00fe*/ 	.byte	0x05
	.zero		1


	//   ....[1]....
        /*0100*/ 	.word	0x000005c0
        /*0104*/ 	.word	0x000000ff
        /*0108*/ 	.word	0x00000030
        /*010c*/ 	.short	0x0100
        /*010e*/ 	.byte	0x05
	.zero		1


	//   ....[2]....
        /*0110*/ 	.word	0x000005d0
        /*0114*/ 	.word	0x000000ff
        /*0118*/ 	.word	0x00000008
        /*011c*/ 	.short	0x0100
        /*011e*/ 	.byte	0x05
	.zero		1


	//   ....[3]....
        /*0120*/ 	.word	0x000005e0
        /*0124*/ 	.word	0x000000ff
        /*0128*/ 	.word	0x00000038
        /*012c*/ 	.short	0x0100
        /*012e*/ 	.byte	0x05
	.zero		1


	//   ....[4]....
        /*0130*/ 	.word	0x000005f0
        /*0134*/ 	.word	0x000000ff
        /*0138*/ 	.word	0x00000010
        /*013c*/ 	.short	0x0100
        /*013e*/ 	.byte	0x05
	.zero		1


	//   ....[5]....
        /*0140*/ 	.word	0x00000600
        /*0144*/ 	.word	0x000000ff
        /*0148*/ 	.word	0x00000040
        /*014c*/ 	.short	0x0100
        /*014e*/ 	.byte	0x05
	.zero		1


	//   ....[6]....
        /*0150*/ 	.word	0x00000610
        /*0154*/ 	.word	0x000000ff
        /*0158*/ 	.word	0x00000018
        /*015c*/ 	.short	0x0100
        /*015e*/ 	.byte	0x05
	.zero		1


	//   ....[7]....
        /*0160*/ 	.word	0x00000620
        /*0164*/ 	.word	0x000000ff
        /*0168*/ 	.word	0x00000048
        /*016c*/ 	.short	0x0100
        /*016e*/ 	.byte	0x05
	.zero		1


	//   ....[8]....
        /*0170*/ 	.word	0x00000630
        /*0174*/ 	.word	0x000000ff
        /*0178*/ 	.word	0x00000020
        /*017c*/ 	.short	0x0100
        /*017e*/ 	.byte	0x05
	.zero		1


	//   ....[9]....
        /*0180*/ 	.word	0x00000640
        /*0184*/ 	.word	0x000000ff
        /*0188*/ 	.word	0x00000050
        /*018c*/ 	.short	0x0100
        /*018e*/ 	.byte	0x05
	.zero		1


	//   ....[10]....
        /*0190*/ 	.word	0x00000650
        /*0194*/ 	.word	0x000000ff
        /*0198*/ 	.word	0x00000028
        /*019c*/ 	.short	0x0100
        /*019e*/ 	.byte	0x05
	.zero		1


	//   ....[11]....
        /*01a0*/ 	.word	0x00000660
        /*01a4*/ 	.word	0x000000ff
        /*01a8*/ 	.word	0x00000058
        /*01ac*/ 	.short	0x0100
        /*01ae*/ 	.byte	0x05
	.zero		1


	//   ....[12]....
        /*01b0*/ 	.word	0x00000790
        /*01b4*/ 	.word	0x000000ff
        /*01b8*/ 	.word	0x00000060
        /*01bc*/ 	.short	0x0100
        /*01be*/ 	.byte	0x07
	.zero		1


	//   ....[13]....
        /*01c0*/ 	.word	0x000007a0
        /*01c4*/ 	.word	0x000000ff
        /*01c8*/ 	.word	0x00000070
        /*01cc*/ 	.short	0x0100
        /*01ce*/ 	.byte	0x07
	.zero		1


	//   ....[14]....
        /*01d0*/ 	.word	0x000007b0
        /*01d4*/ 	.word	0x000000ff
        /*01d8*/ 	.word	0x00000068
        /*01dc*/ 	.short	0x0100
        /*01de*/ 	.byte	0x07
	.zero		1


	//   ....[15]....
        /*01e0*/ 	.word	0x000007c0
        /*01e4*/ 	.word	0x000000ff
        /*01e8*/ 	.word	0x00000078
        /*01ec*/ 	.short	0x0100
        /*01ee*/ 	.byte	0x07
	.zero		1


	//   ....[16]....
        /*01f0*/ 	.word	0x000008b0
        /*01f4*/ 	.word	0x000000ff
        /*01f8*/ 	.word	0x00000080
        /*01fc*/ 	.short	0x0100
        /*01fe*/ 	.byte	0x05
	.zero		1


	//   ....[17]....
        /*0200*/ 	.word	0x000008c0
        /*0204*/ 	.word	0x000000ff
        /*0208*/ 	.word	0x00000088
        /*020c*/ 	.short	0x0100
        /*020e*/ 	.byte	0x05
	.zero		1


	//   ....[18]....
        /*0210*/ 	.word	0x00000a00
        /*0214*/ 	.word	0x000000ff
        /*0218*/ 	.word	0x00000090
        /*021c*/ 	.short	0x0100
        /*021e*/ 	.byte	0x05
	.zero		1


	//   ....[19]....
        /*0220*/ 	.word	0x00000a10
        /*0224*/ 	.word	0x000000ff
        /*0228*/ 	.word	0x000000a0
        /*022c*/ 	.short	0x0100
        /*022e*/ 	.byte	0x05
	.zero		1


	//   ....[20]....
        /*0230*/ 	.word	0x00000a20
        /*0234*/ 	.word	0x000000ff
        /*0238*/ 	.word	0x00000098
        /*023c*/ 	.short	0x0100
        /*023e*/ 	.byte	0x05
	.zero		1


	//   ....[21]....
        /*0240*/ 	.word	0x00000a30
        /*0244*/ 	.word	0x000000ff
        /*0248*/ 	.word	0x000000a8
        /*024c*/ 	.short	0x0100
        /*024e*/ 	.byte	0x05
	.zero		1


	//   ....[22]....
        /*0250*/ 	.word	0x00000b60
        /*0254*/ 	.word	0x000000ff
        /*0258*/ 	.word	0x000000b0
        /*025c*/ 	.short	0x0100
        /*025e*/ 	.byte	0x07
	.zero		1


	//   ....[23]....
        /*0260*/ 	.word	0x00000b70
        /*0264*/ 	.word	0x000000ff
        /*0268*/ 	.word	0x000000d0
        /*026c*/ 	.short	0x0100
        /*026e*/ 	.byte	0x07
	.zero		1


	//   ....[24]....
        /*0270*/ 	.word	0x00000b80
        /*0274*/ 	.word	0x000000ff
        /*0278*/ 	.word	0x000000b8
        /*027c*/ 	.short	0x0100
        /*027e*/ 	.byte	0x07
	.zero		1


	//   ....[25]....
        /*0280*/ 	.word	0x00000b90
        /*0284*/ 	.word	0x000000ff
        /*0288*/ 	.word	0x000000d8
        /*028c*/ 	.short	0x0100
        /*028e*/ 	.byte	0x07
	.zero		1


	//   ....[26]....
        /*0290*/ 	.word	0x00000ba0
        /*0294*/ 	.word	0x000000ff
        /*0298*/ 	.word	0x000000c0
        /*029c*/ 	.short	0x0100
        /*029e*/ 	.byte	0x07
	.zero		1


	//   ....[27]....
        /*02a0*/ 	.word	0x00000bb0
        /*02a4*/ 	.word	0x000000ff
        /*02a8*/ 	.word	0x000000e0
        /*02ac*/ 	.short	0x0100
        /*02ae*/ 	.byte	0x07
	.zero		1


	//   ....[28]....
        /*02b0*/ 	.word	0x00000bc0
        /*02b4*/ 	.word	0x000000ff
        /*02b8*/ 	.word	0x000000c8
        /*02bc*/ 	.short	0x0100
        /*02be*/ 	.byte	0x07
	.zero		1


	//   ....[29]....
        /*02c0*/ 	.word	0x00000bd0
        /*02c4*/ 	.word	0x000000ff
        /*02c8*/ 	.word	0x000000e8
        /*02cc*/ 	.short	0x0100
        /*02ce*/ 	.byte	0x07
	.zero		1


	//   ....[30]....
        /*02d0*/ 	.word	0x00000cc0
        /*02d4*/ 	.word	0x000000ff
        /*02d8*/ 	.word	0x000000f0
        /*02dc*/ 	.short	0x0100
        /*02de*/ 	.byte	0x05
	.zero		1


	//   ....[31]....
        /*02e0*/ 	.word	0x00000cd0
        /*02e4*/ 	.word	0x000000ff
        /*02e8*/ 	.word	0x00000100
        /*02ec*/ 	.short	0x0100
        /*02ee*/ 	.byte	0x05
	.zero		1


	//   ....[32]....
        /*02f0*/ 	.word	0x00000ce0
        /*02f4*/ 	.word	0x000000ff
        /*02f8*/ 	.word	0x000000f8
        /*02fc*/ 	.short	0x0100
        /*02fe*/ 	.byte	0x05
	.zero		1


	//   ....[33]....
        /*0300*/ 	.word	0x00000cf0
        /*0304*/ 	.word	0x000000ff
        /*0308*/ 	.word	0x00000108
        /*030c*/ 	.short	0x0100
        /*030e*/ 	.byte	0x05
	.zero		1


	//   ....[34]....
        /*0310*/ 	.word	0x000015c0
        /*0314*/ 	.word	0x00000003
        /*0318*/ 	.word	0x00000100
        /*031c*/ 	.short	0x010a
        /*031e*/ 	.byte	0xff
	.zero		1


	//   ....[35]....
        /*0320*/ 	.word	0x000015f0
        /*0324*/ 	.word	0x00000003
        /*0328*/ 	.word	0x000000f0
        /*032c*/ 	.short	0x0101
        /*032e*/ 	.byte	0xff
	.zero		1


	//   ....[36]....
        /*0330*/ 	.word	0x000016c0
        /*0334*/ 	.word	0x000000ff
        /*0338*/ 	.word	0x00000030
        /*033c*/ 	.short	0x010a
        /*033e*/ 	.byte	0x08
	.zero		1


	//   ....[37]....
        /*0340*/ 	.word	0x00001760
        /*0344*/ 	.word	0x000000ff
        /*0348*/ 	.word	0x00000030
        /*034c*/ 	.short	0x010a
        /*034e*/ 	.byte	0x21
	.zero		1


	//   ....[38]....
        /*0350*/ 	.word	0x000018c0
        /*0354*/ 	.word	0x000000ff
        /*0358*/ 	.word	0x00000030
        /*035c*/ 	.short	0x010a
        /*035e*/ 	.byte	0x08
	.zero		1


	//   ....[39]....
        /*0360*/ 	.word	0x000019b0
        /*0364*/ 	.word	0x000000ff
        /*0368*/ 	.word	0x00000088
        /*036c*/ 	.short	0x0101
        /*036e*/ 	.byte	0x04
	.zero		1


	//   ....[40]....
        /*0370*/ 	.word	0x000019d0
        /*0374*/ 	.word	0x000000ff
        /*0378*/ 	.word	0x00000030
        /*037c*/ 	.short	0x010a
        /*037e*/ 	.byte	0x08
	.zero		1


	//   ....[41]....
        /*0380*/ 	.word	0x00001a50
        /*0384*/ 	.word	0x000000ff
        /*0388*/ 	.word	0x00000030
        /*038c*/ 	.short	0x010a
        /*038e*/ 	.byte	0x11
	.zero		1


	//   ....[42]....
        /*0390*/ 	.word	0x00001bb0
        /*0394*/ 	.word	0x000000ff
        /*0398*/ 	.word	0x00000030
        /*039c*/ 	.short	0x010a
        /*039e*/ 	.byte	0x08
	.zero		1


	//   ....[43]....
        /*03a0*/ 	.word	0x00001cd0
        /*03a4*/ 	.word	0x00000002
        /*03a8*/ 	.word	0x00000090
        /*03ac*/ 	.short	0x010a
        /*03ae*/ 	.byte	0xff
	.zero		1


	//   ....[44]....
        /*03b0*/ 	.word	0x00001d90
        /*03b4*/ 	.word	0x00000002
        /*03b8*/ 	.word	0x00000000
        /*03bc*/ 	.short	0x0101
        /*03be*/ 	.byte	0xff
	.zero		1


	//   ....[45]....
        /*03c0*/ 	.word	0x000022f0
        /*03c4*/ 	.word	0x000000ff
        /*03c8*/ 	.word	0x00000000
        /*03cc*/ 	.short	0x010a
        /*03ce*/ 	.byte	0x05
	.zero		1


	//   ....[46]....
        /*03d0*/ 	.word	0x00002380
        /*03d4*/ 	.word	0x000000ff
        /*03d8*/ 	.word	0x00000000
        /*03dc*/ 	.short	0x010a
        /*03de*/ 	.byte	0x05
	.zero		1


	//   ....[47]....
        /*03e0*/ 	.word	0x00002410
        /*03e4*/ 	.word	0x000000ff
        /*03e8*/ 	.word	0x00000000
        /*03ec*/ 	.short	0x010a
        /*03ee*/ 	.byte	0x05
	.zero		1


	//   ....[48]....
        /*03f0*/ 	.word	0x000024a0
        /*03f4*/ 	.word	0x000000ff
        /*03f8*/ 	.word	0x00000000
        /*03fc*/ 	.short	0x010a
        /*03fe*/ 	.byte	0x05
	.zero		1


	//   ....[49]....
        /*0400*/ 	.word	0x00002530
        /*0404*/ 	.word	0x000000ff
        /*0408*/ 	.word	0x00000000
        /*040c*/ 	.short	0x010a
        /*040e*/ 	.byte	0x05
	.zero		1


	//   ....[50]....
        /*0410*/ 	.word	0x000025d0
        /*0414*/ 	.word	0x00000000
        /*0418*/ 	.word	0x00000000
        /*041c*/ 	.short	0x010a
        /*041e*/ 	.byte	0xff
	.zero		1


	//   ....[51]....
        /*0420*/ 	.word	0x000026f0
        /*0424*/ 	.word	0x00000000
        /*0428*/ 	.word	0x000000f0
        /*042c*/ 	.short	0x010a
        /*042e*/ 	.byte	0xff
	.zero		1


	//   ....[52]....
        /*0430*/ 	.word	0x00002750
        /*0434*/ 	.word	0x00000004
        /*0438*/ 	.word	0x00000000
        /*043c*/ 	.short	0x0101
        /*043e*/ 	.byte	0xff
	.zero		1


	//   ....[53]....
        /*0440*/ 	.word	0x00002770
        /*0444*/ 	.word	0x000000ff
        /*0448*/ 	.word	0x000000a0
        /*044c*/ 	.short	0x010a
        /*044e*/ 	.byte	0x05
	.zero		1


	//   ....[54]....
        /*0450*/ 	.word	0x00002890
        /*0454*/ 	.word	0x00000000
        /*0458*/ 	.word	0x00000090
        /*045c*/ 	.short	0x010a
        /*045e*/ 	.byte	0xff
	.zero		1


	//   ....[55]....
        /*0460*/ 	.word	0x000029a0
        /*0464*/ 	.word	0x00000000
        /*0468*/ 	.word	0x00000000
        /*046c*/ 	.short	0x0101
        /*046e*/ 	.byte	0xff
	.zero		1


	//   ....[56]....
        /*0470*/ 	.word	0x00002a30
        /*0474*/ 	.word	0x000000ff
        /*0478*/ 	.word	0x000000a0
        /*047c*/ 	.short	0x0106
        /*047e*/ 	.byte	0x05
	.zero		1


	//   ....[57]....
        /*0480*/ 	.word	0x00002a50
        /*0484*/ 	.word	0x000000ff
        /*0488*/ 	.word	0x000000a0
        /*048c*/ 	.short	0x010a
        /*048e*/ 	.byte	0x05
	.zero		1


	//   ....[58]....
        /*0490*/ 	.word	0x00002ae0
        /*0494*/ 	.word	0x000000ff
        /*0498*/ 	.word	0x000000a0
        /*049c*/ 	.short	0x0106
        /*049e*/ 	.byte	0x04
	.zero		1


	//   ....[59]....
        /*04a0*/ 	.word	0x00002b20
        /*04a4*/ 	.word	0x00000000
        /*04a8*/ 	.word	0x000000a0
        /*04ac*/ 	.short	0x010a
        /*04ae*/ 	.byte	0xff
	.zero		1


	//   ....[60]....
        /*04b0*/ 	.word	0x00003040
        /*04b4*/ 	.word	0x00000000
        /*04b8*/ 	.word	0x00000090
        /*04bc*/ 	.short	0x010a
        /*04be*/ 	.byte	0xff
	.zero		1


	//   ....[61]....
        /*04c0*/ 	.word	0x00003150
        /*04c4*/ 	.word	0x00000003
        /*04c8*/ 	.word	0x00000000
        /*04cc*/ 	.short	0x0101
        /*04ce*/ 	.byte	0xff
	.zero		1


	//   ....[62]....
        /*04d0*/ 	.word	0x00003160
        /*04d4*/ 	.word	0x000000ff
        /*04d8*/ 	.word	0x00000000
        /*04dc*/ 	.short	0x010a
        /*04de*/ 	.byte	0x06
	.zero		1


	//   ....[63]....
        /*04e0*/ 	.word	0x00003180
        /*04e4*/ 	.word	0x000000ff
        /*04e8*/ 	.word	0x000000d0
        /*04ec*/ 	.short	0x010a
        /*04ee*/ 	.byte	0x07
	.zero		1


	//   ....[64]....
        /*04f0*/ 	.word	0x00003250
        /*04f4*/ 	.word	0x000000ff
        /*04f8*/ 	.word	0x00000000
        /*04fc*/ 	.short	0x010a
        /*04fe*/ 	.byte	0x06
	.zero		1


	//   ....[65]....
        /*0500*/ 	.word	0x00003380
        /*0504*/ 	.word	0x000000ff
        /*0508*/ 	.word	0x00000000
        /*050c*/ 	.short	0x010a
        /*050e*/ 	.byte	0x1a
	.zero		1


	//   ....[66]....
        /*0510*/ 	.word	0x00003620
        /*0514*/ 	.word	0x000000ff
        /*0518*/ 	.word	0x00000000
        /*051c*/ 	.short	0x010a
        /*051e*/ 	.byte	0x06
	.zero		1


	//   ....[67]....
        /*0520*/ 	.word	0x000036b0
        /*0524*/ 	.word	0x000000ff
        /*0528*/ 	.word	0x00000000
        /*052c*/ 	.short	0x010a
        /*052e*/ 	.byte	0x06
	.zero		1


	//   ....[68]....
        /*0530*/ 	.word	0x00003740
        /*0534*/ 	.word	0x000000ff
        /*0538*/ 	.word	0x00000000
        /*053c*/ 	.short	0x010a
        /*053e*/ 	.byte	0x06
	.zero		1


	//   ....[69]....
        /*0540*/ 	.word	0x000037d0
        /*0544*/ 	.word	0x000000ff
        /*0548*/ 	.word	0x00000000
        /*054c*/ 	.short	0x010a
        /*054e*/ 	.byte	0x07
	.zero		1


	//   ....[70]....
        /*0550*/ 	.word	0x00003c30
        /*0554*/ 	.word	0x00000000
        /*0558*/ 	.word	0x00000090
        /*055c*/ 	.short	0x010a
        /*055e*/ 	.byte	0xff
	.zero		1


	//   ....[71]....
        /*0560*/ 	.word	0x00003cf0
        /*0564*/ 	.word	0x00000000
        /*0568*/ 	.word	0x00000000
        /*056c*/ 	.short	0x0101
        /*056e*/ 	.byte	0xff
	.zero		1


	//   ....[72]....
        /*0570*/ 	.word	0x00004010
        /*0574*/ 	.word	0x000000ff
        /*0578*/ 	.word	0x00000088
        /*057c*/ 	.short	0x010a
        /*057e*/ 	.byte	0x07
	.zero		1


	//   ....[73]....
        /*0580*/ 	.word	0x00004200
        /*0584*/ 	.word	0x000000ff
        /*0588*/ 	.word	0x00000070
        /*058c*/ 	.short	0x010a
        /*058e*/ 	.byte	0x07
	.zero		1


	//   ....[74]....
        /*0590*/ 	.word	0x000043d0
        /*0594*/ 	.word	0x000000ff
        /*0598*/ 	.word	0x00000060
        /*059c*/ 	.short	0x010b
        /*059e*/ 	.byte	0x07
	.zero		1


	//   ....[75]....
        /*05a0*/ 	.word	0x00004440
        /*05a4*/ 	.word	0x000000ff
        /*05a8*/ 	.word	0x00000000
        /*05ac*/ 	.short	0x0101
        /*05ae*/ 	.byte	0x08
	.zero		1


	//   ....[76]....
        /*05b0*/ 	.word	0x00004470
        /*05b4*/ 	.word	0x000000ff
        /*05b8*/ 	.word	0x00000078
        /*05bc*/ 	.short	0x010a
        /*05be*/ 	.byte	0x07
	.zero		1


	//   ....[77]....
        /*05c0*/ 	.word	0x00004680
        /*05c4*/ 	.word	0x000000ff
        /*05c8*/ 	.word	0x00000068
        /*05cc*/ 	.short	0x010b
        /*05ce*/ 	.byte	0x07
	.zero		1


	//   ....[78]....
        /*05d0*/ 	.word	0x000046a0
        /*05d4*/ 	.word	0x000000ff
        /*05d8*/ 	.word	0x00000000
        /*05dc*/ 	.short	0x0101
        /*05de*/ 	.byte	0x0d
	.zero		1


	//   ....[79]....
        /*05e0*/ 	.word	0x000046d0
        /*05e4*/ 	.word	0x000000ff
        /*05e8*/ 	.word	0x00000070
        /*05ec*/ 	.short	0x010a
        /*05ee*/ 	.byte	0x07
	.zero		1


	//   ....[80]....
        /*05f0*/ 	.word	0x00004710
        /*05f4*/ 	.word	0x00000000
        /*05f8*/ 	.word	0x00000078
        /*05fc*/ 	.short	0x010a
        /*05fe*/ 	.byte	0xff
	.zero		1


	//   ....[81]....
        /*0600*/ 	.word	0x00004a40
        /*0604*/ 	.word	0x00000000
        /*0608*/ 	.word	0x00000090
        /*060c*/ 	.short	0x010a
        /*060e*/ 	.byte	0xff
	.zero		1


	//   ....[82]....
        /*0610*/ 	.word	0x00004b50
        /*0614*/ 	.word	0x00000000
        /*0618*/ 	.word	0x00000000
        /*061c*/ 	.short	0x0101
        /*061e*/ 	.byte	0xff
	.zero		1


	//   ....[83]....
        /*0620*/ 	.word	0x000055b0
        /*0624*/ 	.word	0x00000003
        /*0628*/ 	.word	0x00000060
        /*062c*/ 	.short	0x010a
        /*062e*/ 	.byte	0xff
	.zero		1


	//   ....[84]....
        /*0630*/ 	.word	0x000055f0
        /*0634*/ 	.word	0x000000cf
        /*0638*/ 	.word	0x000000b0
        /*063c*/ 	.short	0x010a
        /*063e*/ 	.byte	0xff
	.zero		1


	//   ....[85]....
        /*0640*/ 	.word	0x00005720
        /*0644*/ 	.word	0x00000003
        /*0648*/ 	.word	0x00000060
        /*064c*/ 	.short	0x010a
        /*064e*/ 	.byte	0xff
	.zero		1


	//   ....[86]....
        /*0650*/ 	.word	0x00005880
        /*0654*/ 	.word	0x00000000
        /*0658*/ 	.word	0x00000000
        /*065c*/ 	.short	0x0101
        /*065e*/ 	.byte	0xff
	.zero		1


	//   ....[87]....
        /*0660*/ 	.word	0x000058e0
        /*0664*/ 	.word	0x000000cf
        /*0668*/ 	.word	0x000000b0
        /*066c*/ 	.short	0x010a
        /*066e*/ 	.byte	0xff
	.zero		1


	//   ....[88]....
        /*0670*/ 	.word	0x00006c90
        /*0674*/ 	.word	0x000000d2
        /*0678*/ 	.word	0x00000060
        /*067c*/ 	.short	0x010a
        /*067e*/ 	.byte	0xff
	.zero		1


	//   ....[89]....
        /*0680*/ 	.word	0x00006d60
        /*0684*/ 	.word	0x000000d2
        /*0688*/ 	.word	0x00000060
        /*068c*/ 	.short	0x010a
        /*068e*/ 	.byte	0xff
	.zero		1


	//   ....[90]....
        /*0690*/ 	.word	0x00006ea0
        /*0694*/ 	.word	0x00000003
        /*0698*/ 	.word	0x00000000
        /*069c*/ 	.short	0x0101
        /*069e*/ 	.byte	0xff
	.zero		1


	//   ....[91]....
        /*06a0*/ 	.word	0x000073b0
        /*06a4*/ 	.word	0x000000ff
        /*06a8*/ 	.word	0x00000000
        /*06ac*/ 	.short	0x0101
        /*06ae*/ 	.byte	0x05
	.zero		1


	//   ....[92]....
        /*06b0*/ 	.word	0x00008330
        /*06b4*/ 	.word	0x00000003
        /*06b8*/ 	.word	0x00000100
        /*06bc*/ 	.short	0x010a
        /*06be*/ 	.byte	0xff
	.zero		1


	//   ....[93]....
        /*06c0*/ 	.word	0x00008390
        /*06c4*/ 	.word	0x00000002
        /*06c8*/ 	.word	0x00000030
        /*06cc*/ 	.short	0x010a
        /*06ce*/ 	.byte	0xff
	.zero		1


	//   ....[94]....
        /*06d0*/ 	.word	0x000083f0
        /*06d4*/ 	.word	0x00000002
        /*06d8*/ 	.word	0x00000030
        /*06dc*/ 	.short	0x010a
        /*06de*/ 	.byte	0xff
	.zero		1


	//   ....[95]....
        /*06e0*/ 	.word	0x00008440
        /*06e4*/ 	.word	0x00000002
        /*06e8*/ 	.word	0x00000090
        /*06ec*/ 	.short	0x010a
        /*06ee*/ 	.byte	0xff
	.zero		1


	//   ....[96]....
        /*06f0*/ 	.word	0x000084a0
        /*06f4*/ 	.word	0x00000000
        /*06f8*/ 	.word	0x00000000
        /*06fc*/ 	.short	0x010a
        /*06fe*/ 	.byte	0xff
	.zero		1


	//   ....[97]....
        /*0700*/ 	.word	0x00008500
        /*0704*/ 	.word	0x00000000
        /*0708*/ 	.word	0x00000000
        /*070c*/ 	.short	0x010a
        /*070e*/ 	.byte	0xff
	.zero		1


	//   ....[98]....
        /*0710*/ 	.word	0x00008560
        /*0714*/ 	.word	0x00000000
        /*0718*/ 	.word	0x00000000
        /*071c*/ 	.short	0x010a
        /*071e*/ 	.byte	0xff
	.zero		1


	//   ....[99]....
        /*0720*/ 	.word	0x000085c0
        /*0724*/ 	.word	0x00000000
        /*0728*/ 	.word	0x00000000
        /*072c*/ 	.short	0x010a
        /*072e*/ 	.byte	0xff
	.zero		1


	//   ....[100]....
        /*0730*/ 	.word	0x00008620
        /*0734*/ 	.word	0x00000000
        /*0738*/ 	.word	0x00000000
        /*073c*/ 	.short	0x010a
        /*073e*/ 	.byte	0xff
	.zero		1


	//   ....[101]....
        /*0740*/ 	.word	0x00008670
        /*0744*/ 	.word	0x00000000
        /*0748*/ 	.word	0x000000f0
        /*074c*/ 	.short	0x010a
        /*074e*/ 	.byte	0xff
	.zero		1


	//   ....[102]....
        /*0750*/ 	.word	0x000086d0
        /*0754*/ 	.word	0x00000000
        /*0758*/ 	.word	0x000000a0
        /*075c*/ 	.short	0x010a
        /*075e*/ 	.byte	0xff
	.zero		1


	//   ....[103]....
        /*0760*/ 	.word	0x00008720
        /*0764*/ 	.word	0x00000000
        /*0768*/ 	.word	0x00000090
        /*076c*/ 	.short	0x010a
        /*076e*/ 	.byte	0xff
	.zero		1


	//   ....[104]....
        /*0770*/ 	.word	0x00008780
        /*0774*/ 	.word	0x00000000
        /*0778*/ 	.word	0x000000a0
        /*077c*/ 	.short	0x010a
        /*077e*/ 	.byte	0xff
	.zero		1


	//   ....[105]....
        /*0780*/ 	.word	0x000087d0
        /*0784*/ 	.word	0x00000000
        /*0788*/ 	.word	0x00000090
        /*078c*/ 	.short	0x010a
        /*078e*/ 	.byte	0xff
	.zero		1


	//   ....[106]....
        /*0790*/ 	.word	0x00008830
        /*0794*/ 	.word	0x00000003
        /*0798*/ 	.word	0x000000d0
        /*079c*/ 	.short	0x010a
        /*079e*/ 	.byte	0xff
	.zero		1


	//   ....[107]....
        /*07a0*/ 	.word	0x00008890
        /*07a4*/ 	.word	0x00000000
        /*07a8*/ 	.word	0x00000000
        /*07ac*/ 	.short	0x010a
        /*07ae*/ 	.byte	0xff
	.zero		1


	//   ....[108]....
        /*07b0*/ 	.word	0x000088f0
        /*07b4*/ 	.word	0x00000000
        /*07b8*/ 	.word	0x00000000
        /*07bc*/ 	.short	0x010a
        /*07be*/ 	.byte	0xff
	.zero		1


	//   ....[109]....
        /*07c0*/ 	.word	0x00008950
        /*07c4*/ 	.word	0x00000000
        /*07c8*/ 	.word	0x00000000
        /*07cc*/ 	.short	0x010a
        /*07ce*/ 	.byte	0xff
	.zero		1


	//   ....[110]....
        /*07d0*/ 	.word	0x000089b0
        /*07d4*/ 	.word	0x00000000
        /*07d8*/ 	.word	0x00000000
        /*07dc*/ 	.short	0x010a
        /*07de*/ 	.byte	0xff
	.zero		1


	//   ....[111]....
        /*07e0*/ 	.word	0x00008a10
        /*07e4*/ 	.word	0x00000000
        /*07e8*/ 	.word	0x00000000
        /*07ec*/ 	.short	0x010a
        /*07ee*/ 	.byte	0xff
	.zero		1


	//   ....[112]....
        /*07f0*/ 	.word	0x00008a60
        /*07f4*/ 	.word	0x00000000
        /*07f8*/ 	.word	0x00000090
        /*07fc*/ 	.short	0x010a
        /*07fe*/ 	.byte	0xff
	.zero		1


	//   ....[113]....
        /*0800*/ 	.word	0x00008ac0
        /*0804*/ 	.word	0x00000000
        /*0808*/ 	.word	0x00000088
        /*080c*/ 	.short	0x010a
        /*080e*/ 	.byte	0xff
	.zero		1


	//   ....[114]....
        /*0810*/ 	.word	0x00008b20
        /*0814*/ 	.word	0x00000003
        /*0818*/ 	.word	0x00000070
        /*081c*/ 	.short	0x010a
        /*081e*/ 	.byte	0xff
	.zero		1


	//   ....[115]....
        /*0820*/ 	.word	0x00008b80
        /*0824*/ 	.word	0x00000003
        /*0828*/ 	.word	0x00000078
        /*082c*/ 	.short	0x010a
        /*082e*/ 	.byte	0xff
	.zero		1


	//   ....[116]....
        /*0830*/ 	.word	0x00008be0
        /*0834*/ 	.word	0x00000000
        /*0838*/ 	.word	0x00000070
        /*083c*/ 	.short	0x010a
        /*083e*/ 	.byte	0xff
	.zero		1


	//   ....[117]....
        /*0840*/ 	.word	0x00008c30
        /*0844*/ 	.word	0x00000000
        /*0848*/ 	.word	0x00000090
        /*084c*/ 	.short	0x010a
        /*084e*/ 	.byte	0xff
	.zero		1


	//   ....[118]....
        /*0850*/ 	.word	0x00008c80
        /*0854*/ 	.word	0x00000003
        /*0858*/ 	.word	0x00000060
        /*085c*/ 	.short	0x010a
        /*085e*/ 	.byte	0xff
	.zero		1


	//   ....[119]....
        /*0860*/ 	.word	0x00008cd0
        /*0864*/ 	.word	0x000000cf
        /*0868*/ 	.word	0x000000b0
        /*086c*/ 	.short	0x010a
        /*086e*/ 	.byte	0xff
	.zero		1


	//   ....[120]....
        /*0870*/ 	.word	0x00008d20
        /*0874*/ 	.word	0x000000d2
        /*0878*/ 	.word	0x00000060
        /*087c*/ 	.short	0x010a
        /*087e*/ 	.byte	0xff
	.zero		1


	//----- nvinfo : EIATTR_NUM_MBARRIERS
	.align		4
.L_47:
        /*0880*/ 	.byte	0x03, 0x38
        /*0882*/ 	.short	0x0022


	//----- nvinfo : EIATTR_EXIT_INSTR_OFFSETS
	.align		4
        /*0884*/ 	.byte	0x04, 0x1c
        /*0886*/ 	.short	(.L_49 - .L_48)


	//   ....[0]....
.L_48:
        /*0888*/ 	.word	0x00002600


	//   ....[1]....
        /*088c*/ 	.word	0x00002af0


	//   ....[2]....
        /*0890*/ 	.word	0x00002b50


	//   ....[3]....
        /*0894*/ 	.word	0x00003a30


	//   ....[4]....
        /*0898*/ 	.word	0x00004740


	//   ....[5]....
        /*089c*/ 	.word	0x00004780


	//   ....[6]....
        /*08a0*/ 	.word	0x00008320


	//----- nvinfo : EIATTR_MAX_THREADS
	.align		4
.L_49:
        /*08a4*/ 	.byte	0x04, 0x05
        /*08a6*/ 	.short	(.L_51 - .L_50)
.L_50:
        /*08a8*/ 	.word	0x00000100
        /*08ac*/ 	.word	0x00000001
        /*08b0*/ 	.word	0x00000001


	//----- nvinfo : EIATTR_CRS_STACK_SIZE
	.align		4
.L_51:
        /*08b4*/ 	.byte	0x04, 0x1e
        /*08b6*/ 	.short	(.L_53 - .L_52)
.L_52:
        /*08b8*/ 	.word	0x00000000


	//----- nvinfo : EIATTR_CBANK_PARAM_SIZE
	.align		4
.L_53:
        /*08bc*/ 	.byte	0x03, 0x19
        /*08be*/ 	.short	0x0800


	//----- nvinfo : EIATTR_PARAM_CBANK
	.align		4
        /*08c0*/ 	.byte	0x04, 0x0a
        /*08c2*/ 	.short	(.L_55 - .L_54)
	.align		4
.L_54:
        /*08c4*/ 	.word	index@(.nv.constant0._ZN7cutlass13device_kernelINS_4gemm6kernel13GemmUniversalIN4cute5tupleIJiiiiEEENS1_10collective13CollectiveMmaINS1_35MainloopSm100TmaUmmaWarpSpecializedILi6ELi2ELi4ENS5_IJNS4_1CILi1EEESB_SB_EEEEENS5_IJNSA_ILi128EEESE_SE_EEENS_12float_e5m2_tENS5_IJSB_llEEENS_12float_e4m3_tESH_NS4_8TiledMMAINS4_8MMA_AtomIJNS4_10MMA_TraitsINS4_19SM100_MMA_F8F6F4_SSEJSG_SI_fSE_SE_NS4_17integral_constantINS4_4UMMA5MajorELSP_1EEESQ_NSN_INSO_7ScaleInELSR_0EEESS_EEEEEENS4_6LayoutISC_NS5_IJNSA_ILi0EEESW_SW_EEEEENS5_IJNS4_10UnderscoreESZ_SZ_EEEEENS4_13SM90_TMA_LOADENS4_14ComposedLayoutINS4_7SwizzleILi3ELi4ELi3EEENS4_18smem_ptr_flag_bitsILi8EEENSV_INS5_IJSE_NSA_ILi8EEEEEENS5_IJSB_SE_EEEEEEEvNS4_8identityES12_S1C_vS1D_EENS_8epilogue10collective18CollectiveEpilogueINS1F_23Sm100TmaWarpSpecializedILi2ELi2ELi64ELb0ELb0EEEJSF_NS5_IJNSV_ISE_SB_EENSV_INSA_ILi64EEESB_EEEEESG_NS5_IJlSB_lEEESG_S1O_NS1F_6fusion15FusionCallbacksIS1J_NS1P_17LinearCombinationISG_fSG_fLNS_15FloatRoundStyleE2EEESF_S1N_JEEENS4_5SM1004TMEM4LOAD26SM100_TMEM_LOAD_32dp32b64xES12_NS13_INS14_ILi2ELi4ELi3EEES17_NSV_INS5_IJS18_S1L_EEENS5_IJS1L_SB_EEEEEEENS4_39AutoVectorizingCopyWithAssumedAlignmentILi128EEENS4_14SM90_TMA_STOREES23_S25_S25_EEEvvEEEEvNT_6ParamsE)
        /*08c8*/ 	.short	0x0380
        /*08ca*/ 	.short	0x0800


	//----- nvinfo : EIATTR_SW_WAR
	.align		4
.L_55:
        /*08cc*/ 	.byte	0x04, 0x36
        /*08ce*/ 	.short	(.L_57 - .L_56)
.L_56:
        /*08d0*/ 	.word	0x00000008
.L_57:


//--------------------- .nv.callgraph             --------------------------
	.section	.nv.callgraph,"",@"SHT_CUDA_CALLGRAPH"
	.align	4
	.sectionentsize	8
	.align		4
        /*0000*/ 	.word	0x00000000
	.align		4
        /*0004*/ 	.word	0xffffffff
	.align		4
        /*0008*/ 	.word	index@(_ZN7cutlass13device_kernelINS_4gemm6kernel13GemmUniversalIN4cute5tupleIJiiiiEEENS1_10collective13CollectiveMmaINS1_35MainloopSm100TmaUmmaWarpSpecializedILi6ELi2ELi4ENS5_IJNS4_1CILi1EEESB_SB_EEEEENS5_IJNSA_ILi128EEESE_SE_EEENS_12float_e5m2_tENS5_IJSB_llEEENS_12float_e4m3_tESH_NS4_8TiledMMAINS4_8MMA_AtomIJNS4_10MMA_TraitsINS4_19SM100_MMA_F8F6F4_SSEJSG_SI_fSE_SE_NS4_17integral_constantINS4_4UMMA5MajorELSP_1EEESQ_NSN_INSO_7ScaleInELSR_0EEESS_EEEEEENS4_6LayoutISC_NS5_IJNSA_ILi0EEESW_SW_EEEEENS5_IJNS4_10UnderscoreESZ_SZ_EEEEENS4_13SM90_TMA_LOADENS4_14ComposedLayoutINS4_7SwizzleILi3ELi4ELi3EEENS4_18smem_ptr_flag_bitsILi8EEENSV_INS5_IJSE_NSA_ILi8EEEEEENS5_IJSB_SE_EEEEEEEvNS4_8identityES12_S1C_vS1D_EENS_8epilogue10collective18CollectiveEpilogueINS1F_23Sm100TmaWarpSpecializedILi2ELi2ELi64ELb0ELb0EEEJSF_NS5_IJNSV_ISE_SB_EENSV_INSA_ILi64EEESB_EEEEESG_NS5_IJlSB_lEEESG_S1O_NS1F_6fusion15FusionCallbacksIS1J_NS1P_17LinearCombinationISG_fSG_fLNS_15FloatRoundStyleE2EEESF_S1N_JEEENS4_5SM1004TMEM4LOAD26SM100_TMEM_LOAD_32dp32b64xES12_NS13_INS14_ILi2ELi4ELi3EEES17_NSV_INS5_IJS18_S1L_EEENS5_IJS1L_SB_EEEEEEENS4_39AutoVectorizingCopyWithAssumedAlignmentILi128EEENS4_14SM90_TMA_STOREES23_S25_S25_EEEvvEEEEvNT_6ParamsE)
	.align		4
        /*000c*/ 	.word	index@(__assertfail)
	.align		4
        /*0010*/ 	.word	0x00000000
	.align		4
        /*0014*/ 	.word	0xfffffffe
	.align		4
        /*0018*/ 	.word	0x00000000
	.align		4
        /*001c*/ 	.word	0xfffffffd
	.align		4
        /*0020*/ 	.word	0x00000000
	.align		4
        /*0024*/ 	.word	0xfffffffc


//--------------------- .nv.constant4             --------------------------
	.section	.nv.constant4,"a",@progbits
	.align	8
	.align		8
.nv.constant4:
        /*0000*/ 	.dword	__assertfail
	.align		8
        /*0008*/ 	.dword	__unnamed_1
	.align		8
        /*0010*/ 	.dword	__unnamed_2
	.align		8
        /*0018*/ 	.dword	_ZN40_INTERNAL_0c9e6850_4_k_cu_801477cb_209804cuda3std3__45__cpo5beginE
	.align		8
        /*0020*/ 	.dword	_ZN40_INTERNAL_0c9e6850_4_k_cu_801477cb_209804cuda3std3__45__cpo3endE
	.align		8
        /*0028*/ 	.dword	_ZN40_INTERNAL_0c9e6850_4_k_cu_801477cb_209804cuda3std3__45__cpo6cbeginE
	.align		8
        /*0030*/ 	.dword	_ZN40_INTERNAL_0c9e6850_4_k_cu_801477cb_209804cuda3std3__45__cpo4cendE
	.align		8
        /*0038*/ 	.dword	_ZN40_INTERNAL_0c9e6850_4_k_cu_801477cb_209804cuda3std3__442_GLOBAL__N__0c9e6850_4_k_cu_801477cb_209806ignoreE
	.align		8
        /*0040*/ 	.dword	_ZN40_INTERNAL_0c9e6850_4_k_cu_801477cb_209804cuda3std3__419piecewise_constructE
	.align		8
        /*0048*/ 	.dword	_ZN40_INTERNAL_0c9e6850_4_k_cu_801477cb_209804cuda3std3__48in_placeE
	.align		8
        /*0050*/ 	.dword	_ZN40_INTERNAL_0c9e6850_4_k_cu_801477cb_209804cuda3std6ranges3__45__cpo4swapE
	.align		8
        /*0058*/ 	.dword	_ZN40_INTERNAL_0c9e6850_4_k_cu_801477cb_209804cuda3std6ranges3__45__cpo9iter_moveE
	.align		8
        /*0060*/ 	.dword	_ZN40_INTERNAL_0c9e6850_4_k_cu_801477cb_209804cute7productE
	.align		8
        /*0068*/ 	.dword	_ZN40_INTERNAL_0c9e6850_4_k_cu_801477cb_209804cute1_E
	.align		8
        /*0070*/ 	.dword	$str$25
	.align		8
        /*0078*/ 	.dword	$str$26
	.align		8
        /*0080*/ 	.dword	$str$27
	.align		8
        /*0088*/ 	.dword	$str$28


//--------------------- .text._ZN7cutlass13device_kernelINS_4gemm6kernel13GemmUniversalIN4cute5tupleIJiiiiEEENS1_10collective13CollectiveMmaINS1_35MainloopSm100TmaUmmaWarpSpecializedILi6ELi2ELi4ENS5_IJNS4_1CILi1EEESB_SB_EEEEENS5_IJNSA_ILi128EEESE_SE_EEENS_12float_e5m2_tENS5_IJSB_llEEENS_12float_e4m3_tESH_NS4_8TiledMMAINS4_8MMA_AtomIJNS4_10MMA_TraitsINS4_19SM100_MMA_F8F6F4_SSEJSG_SI_fSE_SE_NS4_17integral_constantINS4_4UMMA5MajorELSP_1EEESQ_NSN_INSO_7ScaleInELSR_0EEESS_EEEEEENS4_6LayoutISC_NS5_IJNSA_ILi0EEESW_SW_EEEEENS5_IJNS4_10UnderscoreESZ_SZ_EEEEENS4_13SM90_TMA_LOADENS4_14ComposedLayoutINS4_7SwizzleILi3ELi4ELi3EEENS4_18smem_ptr_flag_bitsILi8EEENSV_INS5_IJSE_NSA_ILi8EEEEEENS5_IJSB_SE_EEEEEEEvNS4_8identityES12_S1C_vS1D_EENS_8epilogue10collective18CollectiveEpilogueINS1F_23Sm100TmaWarpSpecializedILi2ELi2ELi64ELb0ELb0EEEJSF_NS5_IJNSV_ISE_SB_EENSV_INSA_ILi64EEESB_EEEEESG_NS5_IJlSB_lEEESG_S1O_NS1F_6fusion15FusionCallbacksIS1J_NS1P_17LinearCombinationISG_fSG_fLNS_15FloatRoundStyleE2EEESF_S1N_JEEENS4_5SM1004TMEM4LOAD26SM100_TMEM_LOAD_32dp32b64xES12_NS13_INS14_ILi2ELi4ELi3EEES17_NSV_INS5_IJS18_S1L_EEENS5_IJS1L_SB_EEEEEEENS4_39AutoVectorizingCopyWithAssumedAlignmentILi128EEENS4_14SM90_TMA_STOREES23_S25_S25_EEEvvEEEEvNT_6ParamsE --------------------------
	.section	.text._ZN7cutlass13device_kernelINS_4gemm6kernel13GemmUniversalIN4cute5tupleIJiiiiEEENS1_10collective13CollectiveMmaINS1_35MainloopSm100TmaUmmaWarpSpecializedILi6ELi2ELi4ENS5_IJNS4_1CILi1EEESB_SB_EEEEENS5_IJNSA_ILi128EEESE_SE_EEENS_12float_e5m2_tENS5_IJSB_llEEENS_12float_e4m3_tESH_NS4_8TiledMMAINS4_8MMA_AtomIJNS4_10MMA_TraitsINS4_19SM100_MMA_F8F6F4_SSEJSG_SI_fSE_SE_NS4_17integral_constantINS4_4UMMA5MajorELSP_1EEESQ_NSN_INSO_7ScaleInELSR_0EEESS_EEEEEENS4_6LayoutISC_NS5_IJNSA_ILi0EEESW_SW_EEEEENS5_IJNS4_10UnderscoreESZ_SZ_EEEEENS4_13SM90_TMA_LOADENS4_14ComposedLayoutINS4_7SwizzleILi3ELi4ELi3EEENS4_18smem_ptr_flag_bitsILi8EEENSV_INS5_IJSE_NSA_ILi8EEEEEENS5_IJSB_SE_EEEEEEEvNS4_8identityES12_S1C_vS1D_EENS_8epilogue10collective18CollectiveEpilogueINS1F_23Sm100TmaWarpSpecializedILi2ELi2ELi64ELb0ELb0EEEJSF_NS5_IJNSV_ISE_SB_EENSV_INSA_ILi64EEESB_EEEEESG_NS5_IJlSB_lEEESG_S1O_NS1F_6fusion15FusionCallbacksIS1J_NS1P_17LinearCombinationISG_fSG_fLNS_15FloatRoundStyleE2EEESF_S1N_JEEENS4_5SM1004TMEM4LOAD26SM100_TMEM_LOAD_32dp32b64xES12_NS13_INS14_ILi2ELi4ELi3EEES17_NSV_INS5_IJS18_S1L_EEENS5_IJS1L_SB_EEEEEEENS4_39AutoVectorizingCopyWithAssumedAlignmentILi128EEENS4_14SM90_TMA_STOREES23_S25_S25_EEEvvEEEEvNT_6ParamsE,"ax",@progbits
	.align	128
.text._ZN7cutlass13device_kernelINS_4gemm6kernel13GemmUniversalIN4cute5tupleIJiiiiEEENS1_10collective13CollectiveMmaINS1_35MainloopSm100TmaUmmaWarpSpecializedILi6ELi2ELi4ENS5_IJNS4_1CILi1EEESB_SB_EEEEENS5_IJNSA_ILi128EEESE_SE_EEENS_12float_e5m2_tENS5_IJSB_llEEENS_12float_e4m3_tESH_NS4_8TiledMMAINS4_8MMA_AtomIJNS4_10MMA_TraitsINS4_19SM100_MMA_F8F6F4_SSEJSG_SI_fSE_SE_NS4_17integral_constantINS4_4UMMA5MajorELSP_1EEESQ_NSN_INSO_7ScaleInELSR_0EEESS_EEEEEENS4_6LayoutISC_NS5_IJNSA_ILi0EEESW_SW_EEEEENS5_IJNS4_10UnderscoreESZ_SZ_EEEEENS4_13SM90_TMA_LOADENS4_14ComposedLayoutINS4_7SwizzleILi3ELi4ELi3EEENS4_18smem_ptr_flag_bitsILi8EEENSV_INS5_IJSE_NSA_ILi8EEEEEENS5_IJSB_SE_EEEEEEEvNS4_8identityES12_S1C_vS1D_EENS_8epilogue10collective18CollectiveEpilogueINS1F_23Sm100TmaWarpSpecializedILi2ELi2ELi64ELb0ELb0EEEJSF_NS5_IJNSV_ISE_SB_EENSV_INSA_ILi64EEESB_EEEEESG_NS5_IJlSB_lEEESG_S1O_NS1F_6fusion15FusionCallbacksIS1J_NS1P_17LinearCombinationISG_fSG_fLNS_15FloatRoundStyleE2EEESF_S1N_JEEENS4_5SM1004TMEM4LOAD26SM100_TMEM_LOAD_32dp32b64xES12_NS13_INS14_ILi2ELi4ELi3EEES17_NSV_INS5_IJS18_S1L_EEENS5_IJS1L_SB_EEEEEEENS4_39AutoVectorizingCopyWithAssumedAlignmentILi128EEENS4_14SM90_TMA_STOREES23_S25_S25_EEEvvEEEEvNT_6ParamsE:
        .type           _ZN7cutlass13device_kernelINS_4gemm6kernel13GemmUniversalIN4cute5tupleIJiiiiEEENS1_10collective13CollectiveMmaINS1_35MainloopSm100TmaUmmaWarpSpecializedILi6ELi2ELi4ENS5_IJNS4_1CILi1EEESB_SB_EEEEENS5_IJNSA_ILi128EEESE_SE_EEENS_12float_e5m2_tENS5_IJSB_llEEENS_12float_e4m3_tESH_NS4_8TiledMMAINS4_8MMA_AtomIJNS4_10MMA_TraitsINS4_19SM100_MMA_F8F6F4_SSEJSG_SI_fSE_SE_NS4_17integral_constantINS4_4UMMA5MajorELSP_1EEESQ_NSN_INSO_7ScaleInELSR_0EEESS_EEEEEENS4_6LayoutISC_NS5_IJNSA_ILi0EEESW_SW_EEEEENS5_IJNS4_10UnderscoreESZ_SZ_EEEEENS4_13SM90_TMA_LOADENS4_14ComposedLayoutINS4_7SwizzleILi3ELi4ELi3EEENS4_18smem_ptr_flag_bitsILi8EEENSV_INS5_IJSE_NSA_ILi8EEEEEENS5_IJSB_SE_EEEEEEEvNS4_8identityES12_S1C_vS1D_EENS_8epilogue10collective18CollectiveEpilogueINS1F_23Sm100TmaWarpSpecializedILi2ELi2ELi64ELb0ELb0EEEJSF_NS5_IJNSV_ISE_SB_EENSV_INSA_ILi64EEESB_EEEEESG_NS5_IJlSB_lEEESG_S1O_NS1F_6fusion15FusionCallbacksIS1J_NS1P_17LinearCombinationISG_fSG_fLNS_15FloatRoundStyleE2EEESF_S1N_JEEENS4_5SM1004TMEM4LOAD26SM100_TMEM_LOAD_32dp32b64xES12_NS13_INS14_ILi2ELi4ELi3EEES17_NSV_INS5_IJS18_S1L_EEENS5_IJS1L_SB_EEEEEEENS4_39AutoVectorizingCopyWithAssumedAlignmentILi128EEENS4_14SM90_TMA_STOREES23_S25_S25_EEEvvEEEEvNT_6ParamsE,@function
        .size           _ZN7cutlass13device_kernelINS_4gemm6kernel13GemmUniversalIN4cute5tupleIJiiiiEEENS1_10collective13CollectiveMmaINS1_35MainloopSm100TmaUmmaWarpSpecializedILi6ELi2ELi4ENS5_IJNS4_1CILi1EEESB_SB_EEEEENS5_IJNSA_ILi128EEESE_SE_EEENS_12float_e5m2_tENS5_IJSB_llEEENS_12float_e4m3_tESH_NS4_8TiledMMAINS4_8MMA_AtomIJNS4_10MMA_TraitsINS4_19SM100_MMA_F8F6F4_SSEJSG_SI_fSE_SE_NS4_17integral_constantINS4_4UMMA5MajorELSP_1EEESQ_NSN_INSO_7ScaleInELSR_0EEESS_EEEEEENS4_6LayoutISC_NS5_IJNSA_ILi0EEESW_SW_EEEEENS5_IJNS4_10UnderscoreESZ_SZ_EEEEENS4_13SM90_TMA_LOADENS4_14ComposedLayoutINS4_7SwizzleILi3ELi4ELi3EEENS4_18smem_ptr_flag_bitsILi8EEENSV_INS5_IJSE_NSA_ILi8EEEEEENS5_IJSB_SE_EEEEEEEvNS4_8identityES12_S1C_vS1D_EENS_8epilogue10collective18CollectiveEpilogueINS1F_23Sm100TmaWarpSpecializedILi2ELi2ELi64ELb0ELb0EEEJSF_NS5_IJNSV_ISE_SB_EENSV_INSA_ILi64EEESB_EEEEESG_NS5_IJlSB_lEEESG_S1O_NS1F_6fusion15FusionCallbacksIS1J_NS1P_17LinearCombinationISG_fSG_fLNS_15FloatRoundStyleE2EEESF_S1N_JEEENS4_5SM1004TMEM4LOAD26SM100_TMEM_LOAD_32dp32b64xES12_NS13_INS14_ILi2ELi4ELi3EEES17_NSV_INS5_IJS18_S1L_EEENS5_IJS1L_SB_EEEEEEENS4_39AutoVectorizingCopyWithAssumedAlignmentILi128EEENS4_14SM90_TMA_STOREES23_S25_S25_EEEvvEEEEvNT_6ParamsE,(.L_x_149 - _ZN7cutlass13device_kernelINS_4gemm6kernel13GemmUniversalIN4cute5tupleIJiiiiEEENS1_10collective13CollectiveMmaINS1_35MainloopSm100TmaUmmaWarpSpecializedILi6ELi2ELi4ENS5_IJNS4_1CILi1EEESB_SB_EEEEENS5_IJNSA_ILi128EEESE_SE_EEENS_12float_e5m2_tENS5_IJSB_llEEENS_12float_e4m3_tESH_NS4_8TiledMMAINS4_8MMA_AtomIJNS4_10MMA_TraitsINS4_19SM100_MMA_F8F6F4_SSEJSG_SI_fSE_SE_NS4_17integral_constantINS4_4UMMA5MajorELSP_1EEESQ_NSN_INSO_7ScaleInELSR_0EEESS_EEEEEENS4_6LayoutISC_NS5_IJNSA_ILi0EEESW_SW_EEEEENS5_IJNS4_10UnderscoreESZ_SZ_EEEEENS4_13SM90_TMA_LOADENS4_14ComposedLayoutINS4_7SwizzleILi3ELi4ELi3EEENS4_18smem_ptr_flag_bitsILi8EEENSV_INS5_IJSE_NSA_ILi8EEEEEENS5_IJSB_SE_EEEEEEEvNS4_8identityES12_S1C_vS1D_EENS_8epilogue10collective18CollectiveEpilogueINS1F_23Sm100TmaWarpSpecializedILi2ELi2ELi64ELb0ELb0EEEJSF_NS5_IJNSV_ISE_SB_EENSV_INSA_ILi64EEESB_EEEEESG_NS5_IJlSB_lEEESG_S1O_NS1F_6fusion15FusionCallbacksIS1J_NS1P_17LinearCombinationISG_fSG_fLNS_15FloatRoundStyleE2EEESF_S1N_JEEENS4_5SM1004TMEM4LOAD26SM100_TMEM_LOAD_32dp32b64xES12_NS13_INS14_ILi2ELi4ELi3EEES17_NSV_INS5_IJS18_S1L_EEENS5_IJS1L_SB_EEEEEEENS4_39AutoVectorizingCopyWithAssumedAlignmentILi128EEENS4_14SM90_TMA_STOREES23_S25_S25_EEEvvEEEEvNT_6ParamsE)
        .other          _ZN7cutlass13device_kernelINS_4gemm6kernel13GemmUniversalIN4cute5tupleIJiiiiEEENS1_10collective13CollectiveMmaINS1_35MainloopSm100TmaUmmaWarpSpecializedILi6ELi2ELi4ENS5_IJNS4_1CILi1EEESB_SB_EEEEENS5_IJNSA_ILi128EEESE_SE_EEENS_12float_e5m2_tENS5_IJSB_llEEENS_12float_e4m3_tESH_NS4_8TiledMMAINS4_8MMA_AtomIJNS4_10MMA_TraitsINS4_19SM100_MMA_F8F6F4_SSEJSG_SI_fSE_SE_NS4_17integral_constantINS4_4UMMA5MajorELSP_1EEESQ_NSN_INSO_7ScaleInELSR_0EEESS_EEEEEENS4_6LayoutISC_NS5_IJNSA_ILi0EEESW_SW_EEEEENS5_IJNS4_10UnderscoreESZ_SZ_EEEEENS4_13SM90_TMA_LOADENS4_14ComposedLayoutINS4_7SwizzleILi3ELi4ELi3EEENS4_18smem_ptr_flag_bitsILi8EEENSV_INS5_IJSE_NSA_ILi8EEEEEENS5_IJSB_SE_EEEEEEEvNS4_8identityES12_S1C_vS1D_EENS_8epilogue10collective18CollectiveEpilogueINS1F_23Sm100TmaWarpSpecializedILi2ELi2ELi64ELb0ELb0EEEJSF_NS5_IJNSV_ISE_SB_EENSV_INSA_ILi64EEESB_EEEEESG_NS5_IJlSB_lEEESG_S1O_NS1F_6fusion15FusionCallbacksIS1J_NS1P_17LinearCombinationISG_fSG_fLNS_15FloatRoundStyleE2EEESF_S1N_JEEENS4_5SM1004TMEM4LOAD26SM100_TMEM_LOAD_32dp32b64xES12_NS13_INS14_ILi2ELi4ELi3EEES17_NSV_INS5_IJS18_S1L_EEENS5_IJS1L_SB_EEEEEEENS4_39AutoVectorizingCopyWithAssumedAlignmentILi128EEENS4_14SM90_TMA_STOREES23_S25_S25_EEEvvEEEEvNT_6ParamsE,@"STO_CUDA_ENTRY STV_DEFAULT"
_ZN7cutlass13device_kernelINS_4gemm6kernel13GemmUniversalIN4cute5tupleIJiiiiEEENS1_10collective13CollectiveMmaINS1_35MainloopSm100TmaUmmaWarpSpecializedILi6ELi2ELi4ENS5_IJNS4_1CILi1EEESB_SB_EEEEENS5_IJNSA_ILi128EEESE_SE_EEENS_12float_e5m2_tENS5_IJSB_llEEENS_12float_e4m3_tESH_NS4_8TiledMMAINS4_8MMA_AtomIJNS4_10MMA_TraitsINS4_19SM100_MMA_F8F6F4_SSEJSG_SI_fSE_SE_NS4_17integral_constantINS4_4UMMA5MajorELSP_1EEESQ_NSN_INSO_7ScaleInELSR_0EEESS_EEEEEENS4_6LayoutISC_NS5_IJNSA_ILi0EEESW_SW_EEEEENS5_IJNS4_10UnderscoreESZ_SZ_EEEEENS4_13SM90_TMA_LOADENS4_14ComposedLayoutINS4_7SwizzleILi3ELi4ELi3EEENS4_18smem_ptr_flag_bitsILi8EEENSV_INS5_IJSE_NSA_ILi8EEEEEENS5_IJSB_SE_EEEEEEEvNS4_8identityES12_S1C_vS1D_EENS_8epilogue10collective18CollectiveEpilogueINS1F_23Sm100TmaWarpSpecializedILi2ELi2ELi64ELb0ELb0EEEJSF_NS5_IJNSV_ISE_SB_EENSV_INSA_ILi64EEESB_EEEEESG_NS5_IJlSB_lEEESG_S1O_NS1F_6fusion15FusionCallbacksIS1J_NS1P_17LinearCombinationISG_fSG_fLNS_15FloatRoundStyleE2EEESF_S1N_JEEENS4_5SM1004TMEM4LOAD26SM100_TMEM_LOAD_32dp32b64xES12_NS13_INS14_ILi2ELi4ELi3EEES17_NSV_INS5_IJS18_S1L_EEENS5_IJS1L_SB_EEEEEEENS4_39AutoVectorizingCopyWithAssumedAlignmentILi128EEENS4_14SM90_TMA_STOREES23_S25_S25_EEEvvEEEEvNT_6ParamsE:
[----:B------:R-:W1:Y:S01]  /*0000*/  LDC R1, c[0x0][0x37c] ;  /* 0x0000df00ff017b82 */ /* 0x000e620000000800 */
[----:B------:R-:W2:Y:S01]  /*0010*/  S2R R189, SR_TID.X ;  /* 0x0000000000bd7919 */ /* 0x000ea20000002100 */
[----:B------:R-:W3:Y:S01]  /*0020*/  LDCU.64 UR4, c[0x0][0x890] ;  /* 0x00011200ff0477ac */ /* 0x000ee20008000a00 */
[----:B------:R-:W-:Y:S02]  /*0030*/  PRMT R171, RZ, 0x7610, R171 ;  /* 0x00007610ffab7816 */ /* 0x000fe400000000ab */
[----:B------:R-:W-:Y:S01]  /*0040*/  ELECT P5, URZ, PT ;  /* 0x0000000000ff782f */ /* 0x000fe200038a0000 */
[----:B------:R-:W4:Y:S01]  /*0050*/  LDCU.64 UR46, c[0x0][0x358] ;  /* 0x00006b00ff2e77ac */ /* 0x000f220008000a00 */
[----:B---3--:R-:W-:-:S04]  /*0060*/  UISETP.NE.U32.AND UP0, UPT, UR4, URZ, UPT ;  /* 0x000000ff0400728c */ /* 0x008fc8000bf05070 */
[----:B------:R-:W-:Y:S01]  /*0070*/  UISETP.NE.AND.EX UP0, UPT, UR5, URZ, UPT, UP0 ;  /* 0x000000ff0500728c */ /* 0x000fe2000bf05300 */
[----:B--2---:R-:W-:-:S05]  /*0080*/  SHF.R.U32.HI R173, RZ, 0x5, R189 ;  /* 0x00000005ffad7819 */ /* 0x004fca00000116bd */
[----:B------:R-:W2:Y:S02]  /*0090*/  SHFL.IDX PT, R0, R173, RZ, 0x1f ;  /* 0x00001fffad007589 */ /* 0x000ea400000e0000 */
[----:B--2---:R-:W-:Y:S01]  /*00a0*/  R2UR UR8, R0 ;  /* 0x00000000000872ca */ /* 0x004fe200000e0000 */
[----:B-1--4-:R-:W-:-:S14]  /*00b0*/  BRA.U UP0, `(.L_x_0) ;  /* 0x00000001002c7547 */ /* 0x012fdc000b800000 */
[----:B------:R-:W1:Y:S02]  /*00c0*/  LDCU.64 UR6, c[0x0][0x888] ;  /* 0x00011100ff0677ac */ /* 0x000e640008000a00 */
[----:B-1----:R-:W-:-:S04]  /*00d0*/  UISETP.NE.U32.AND UP0, UPT, UR6, URZ, UPT ;  /* 0x000000ff0600728c */ /* 0x002fc8000bf05070 */
[----:B------:R-:W-:-:S09]  /*00e0*/  UISETP.NE.AND.EX UP0, UPT, UR7, URZ, UPT, UP0 ;  /* 0x000000ff0700728c */ /* 0x000fd2000bf05300 */
[----:B------:R-:W-:Y:S05]  /*00f0*/  BRA.U !UP0, `(.L_x_1) ;  /* 0x0000000108107547 */ /* 0x000fea000b800000 */
[----:B------:R-:W1:Y:S02]  /*0100*/  LDC.64 R2, c[0x0][0x888] ;  /* 0x00022200ff027b82 */ /* 0x000e640000000a00 */
[----:B-1----:R1:W5:Y:S01]  /*0110*/  LDG.E R81, desc[UR46][R2.64] ;  /* 0x0000002e02517981 */ /* 0x002362000c1e1900 */
[----:B------:R-:W-:Y:S01]  /*0120*/  HFMA2 R171, -RZ, RZ, 0, 5.9604644775390625e-08 ;  /* 0x00000001ffab7431 */ /* 0x000fe200000001ff */
[----:B------:R-:W-:Y:S05]  /*0130*/  BRA `(.L_x_0) ;  /* 0x00000000000c7947 */ /* 0x000fea0003800000 */
.L_x_1:
[----:B------:R-:W1:Y:S01]  /*0140*/  LDCU UR6, c[0x0][0x880] ;  /* 0x00011000ff0677ac */ /* 0x000e620008000800 */
[----:B------:R-:W-:Y:S01]  /*0150*/  HFMA2 R171, -RZ, RZ, 0, 5.9604644775390625e-08 ;  /* 0x00000001ffab7431 */ /* 0x000fe200000001ff */
[----:B-1----:R-:W-:-:S07]  /*0160*/  MOV R81, UR6 ;  /* 0x0000000600517c02 */ /* 0x002fce0008000f00 */
.L_x_0:
[----:B------:R-:W2:Y:S02]  /*0170*/  LDCU.64 UR6, c[0x0][0x8b0] ;  /* 0x00011600ff0677ac */ /* 0x000ea40008000a00 */
[----:B--2---:R-:W-:-:S04]  /*0180*/  UISETP.NE.U32.AND UP0, UPT, UR6, URZ, UPT ;  /* 0x000000ff0600728c */ /* 0x004fc8000bf05070 */
[----:B------:R-:W-:-:S09]  /*0190*/  UISETP.NE.AND.EX UP0, UPT, UR7, URZ, UPT, UP0 ;  /* 0x000000ff0700728c */ /* 0x000fd2000bf05300 */
[----:B------:R-:W-:Y:S05]  /*01a0*/  BRA.U UP0, `(.L_x_2) ;  /* 0x0000000100247547 */ /* 0x000fea000b800000 */
[----:B------:R-:W2:Y:S02]  /*01b0*/  LDCU.64 UR6, c[0x0][0x8a8] ;  /* 0x00011500ff0677ac */ /* 0x000ea40008000a00 */
[----:B--2---:R-:W-:-:S04]  /*01c0*/  UISETP.NE.U32.AND UP0, UPT, UR6, URZ, UPT ;  /* 0x000000ff0600728c */ /* 0x004fc8000bf05070 */
[----:B------:R-:W-:-:S09]  /*01d0*/  UISETP.NE.AND.EX UP0, UPT, UR7, URZ, UPT, UP0 ;  /* 0x000000ff0700728c */ /* 0x000fd2000bf05300 */
[----:B------:R-:W-:Y:S05]  /*01e0*/  BRA.U !UP0, `(.L_x_3) ;  /* 0x00000001080c7547 */ /* 0x000fea000b800000 */
[----:B------:R-:W2:Y:S02]  /*01f0*/  LDC.64 R78, c[0x0][0x8a8] ;  /* 0x00022a00ff4e7b82 */ /* 0x000ea40000000a00 */
[----:B--2---:R2:W5:Y:S01]  /*0200*/  LDG.E R78, desc[UR46][R78.64] ;  /* 0x0000002e4e4e7981 */ /* 0x004562000c1e1900 */
[----:B------:R-:W-:Y:S05]  /*0210*/  BRA `(.L_x_2) ;  /* 0x0000000000087947 */ /* 0x000fea0003800000 */
.L_x_3:
[----:B------:R-:W2:Y:S02]  /*0220*/  LDCU UR6, c[0x0][0x8a0] ;  /* 0x00011400ff0677ac */ /* 0x000ea40008000800 */
[----:B--2---:R-:W-:Y:S02]  /*0230*/  MOV R78, UR6 ;  /* 0x00000006004e7c02 */ /* 0x004fe40008000f00 */
.L_x_2:
[----:B------:R-:W-:Y:S01]  /*0240*/  IMAD.U32 R0, RZ, RZ, UR8 ;  /* 0x00000008ff007e24 */ /* 0x000fe2000f8e00ff */
[----:B------:R-:W-:Y:S04]  /*0250*/  BSSY.RECONVERGENT B0, `(.L_x_4) ;  /* 0x000000c000007945 */ /* 0x000fe80003800200 */
[C---:B------:R-:W-:Y:S02]  /*0260*/  ISETP.NE.OR P1, PT, R0.reuse, 0x1, !P5 ;  /* 0x000000010000780c */ /* 0x040fe40006f25670 */
[----:B------:R-:W-:-:S11]  /*0270*/  ISETP.NE.OR P0, PT, R0, 0x3, !P5 ;  /* 0x000000030000780c */ /* 0x000fd60006f05670 */
[----:B------:R-:W-:Y:S05]  /*0280*/  @P1 BRA `(.L_x_5) ;  /* 0x0000000000201947 */ /* 0x000fea0003800000 */
[----:B------:R-:W3:Y:S02]  /*0290*/  LDCU.64 UR6, c[0x0][0x348] ;  /* 0x00006900ff0677ac */ /* 0x000ee40008000a00 */
[----:B---3--:R-:W-:Y:S02]  /*02a0*/  UIADD3 UR10, UP1, UPT, UR6, 0x80, URZ ;  /* 0x00000080060a7890 */ /* 0x008fe4000ff3e0ff */
[----:B------:R-:W-:Y:S02]  /*02b0*/  UIADD3 UR6, UP0, UPT, UR6, 0x180, URZ ;  /* 0x0000018006067890 */ /* 0x000fe4000ff1e0ff */
[----:B------:R-:W-:Y:S02]  /*02c0*/  UIADD3.X UR11, UPT, UPT, URZ, UR7, URZ, UP1, !UPT ;  /* 0x00000007ff0b7290 */ /* 0x000fe40008ffe4ff */
[----:B------:R-:W-:-:S07]  /*02d0*/  UIADD3.X UR7, UPT, UPT, URZ, UR7, URZ, UP0, !UPT ;  /* 0x00000007ff077290 */ /* 0x000fce00087fe4ff */
[----:B------:R3:W-:Y:S02]  /*02e0*/  UTMACCTL.PF [UR10] ;  /* 0x000000000a0079b9 */ /* 0x0007e40008040000 */
[----:B------:R3:W-:Y:S02]  /*02f0*/  UTMACCTL.PF [UR6] ;  /* 0x00000000060079b9 */ /* 0x0007e40008040000 */
[----:B---3--:R-:W-:Y:S01]  /*0300*/  NOP ;  /* 0x0000000000007918 */ /* 0x008fe20000000000 */
.L_x_5:
[----:B------:R-:W-:Y:S05]  /*0310*/  BSYNC.RECONVERGENT B0 ;  /* 0x0000000000007941 */ /* 0x000fea0003800200 */
.L_x_4:
[----:B------:R-:W-:Y:S04]  /*0320*/  BSSY.RECONVERGENT B0, `(.L_x_6) ;  /* 0x000000a000007945 */ /* 0x000fe80003800200 */
        /* <DEDUP_REMOVED lines=9> */
.L_x_7:
[----:B------:R-:W-:Y:S05]  /*03c0*/  BSYNC.RECONVERGENT B0 ;  /* 0x0000000000007941 */ /* 0x000fea0003800200 */
.L_x_6:
[----:B------:R-:W3:Y:S01]  /*03d0*/  LDCU.64 UR6, c[0x0][0x888] ;  /* 0x00011100ff0677ac */ /* 0x000ee20008000a00 */
[----:B------:R-:W-:Y:S02]  /*03e0*/  UISETP.EQ.U32.AND UP1, UPT, UR4, URZ, UPT ;  /* 0x000000ff0400728c */ /* 0x000fe4000bf22070 */
[----:B------:R-:W-:Y:S02]  /*03f0*/  UPLOP3.LUT UP2, UPT, UPT, UPT, UPT, 0x80, 0x8 ;  /* 0x000000000008789c */ /* 0x000fe40003f4f070 */
[----:B---3--:R-:W-:-:S04]  /*0400*/  UISETP.NE.U32.AND UP0, UPT, UR6, URZ, UPT ;  /* 0x000000ff0600728c */ /* 0x008fc8000bf05070 */
[----:B------:R-:W-:-:S04]  /*0410*/  UISETP.NE.AND.EX UP0, UPT, UR7, URZ, UPT, UP0 ;  /* 0x000000ff0700728c */ /* 0x000fc8000bf05300 */
[----:B------:R-:W-:-:S04]  /*0420*/  UISETP.EQ.OR.EX UP3, UPT, UR5, URZ, !UP0, UP1 ;  /* 0x000000ff0500728c */ /* 0x000fc8000c762710 */
[----:B------:R-:W-:-:S05]  /*0430*/  UP2UR UR50, UPR, URZ, 0x8 ;  /* 0x00000008ff327883 */ /* 0x000fca0008000000 */
[----:B------:R-:W-:Y:S07]  /*0440*/  BRA.U !UP3, `(.L_x_8) ;  /* 0x000000010b207547 */ /* 0x000fee000b800000 */
[----:B------:R-:W-:Y:S01]  /*0450*/  UISETP.NE.U32.AND UP2, UPT, UR4, URZ, UPT ;  /* 0x000000ff0400728c */ /* 0x000fe2000bf45070 */
[----:B-----5:R-:W-:Y:S01]  /*0460*/  FSETP.NEU.AND P0, PT, R81, RZ, PT ;  /* 0x000000ff5100720b */ /* 0x020fe20003f0d000 */
[----:B------:R-:W-:Y:S02]  /*0470*/  USEL UR4, URZ, 0xffffffff, UP0 ;  /* 0xffffffffff047887 */ /* 0x000fe40008000000 */
[----:B------:R-:W-:-:S10]  /*0480*/  UISETP.NE.AND.EX UP2, UPT, UR5, URZ, UPT, UP2 ;  /* 0x000000ff0500728c */ /* 0x000fd4000bf45320 */
[----:B------:R-:W-:Y:S01]  /*0490*/  VOTEU.ANY UP1, P0 ;  /* 0x0000000000ff7886 */ /* 0x000fe20000020100 */
[----:B------:R-:W-:-:S04]  /*04a0*/  @!UP2 USEL UR4, URZ, 0xffffffff, UP1 ;  /* 0xffffffffff04a887 */ /* 0x000fc80008800000 */
[----:B------:R-:W-:-:S04]  /*04b0*/  ULOP3.LUT UR4, UR4, 0x1, URZ, 0xc0, !UPT ;  /* 0x0000000104047892 */ /* 0x000fc8000f8ec0ff */
[----:B------:R-:W-:-:S11]  /*04c0*/  UISETP.NE.U32.AND UP2, UPT, UR4, 0x1, UPT ;  /* 0x000000010400788c */ /* 0x000fd6000bf45070 */
.L_x_8:
[----:B-1----:R-:W1:Y:S01]  /*04d0*/  SHFL.IDX PT, R2, R173, RZ, 0x1f ;  /* 0x00001fffad027589 */ /* 0x002e6200000e0000 */
[----:B------:R-:W-:-:S04]  /*04e0*/  UISETP.NE.AND UP1, UPT, UR8, 0x2, UPT ;  /* 0x000000020800788c */ /* 0x000fc8000bf25270 */
[----:B------:R-:W-:Y:S01]  /*04f0*/  USEL UR6, URZ, 0x1, UP1 ;  /* 0x00000001ff067887 */ /* 0x000fe20008800000 */
[----:B-1----:R-:W-:-:S13]  /*0500*/  ISETP.NE.AND P0, PT, R2, RZ, PT ;  /* 0x000000ff0200720c */ /* 0x002fda0003f05270 */
[----:B------:R-:W-:Y:S05]  /*0510*/  @P0 BRA `(.L_x_9) ;  /* 0x0000000000580947 */ /* 0x000fea0003800000 */
[----:B------:R-:W1:Y:S01]  /*0520*/  S2UR UR5, SR_CgaCtaId ;  /* 0x00000000000579c3 */ /* 0x000e620000008800 */
[----:B------:R-:W-:Y:S01]  /*0530*/  UMOV UR7, 0x400 ;  /* 0x0000040000077882 */ /* 0x000fe20000000000 */
[----:B------:R-:W-:Y:S01]  /*0540*/  UMOV UR4, 0x1 ;  /* 0x0000000100047882 */ /* 0x000fe20000000000 */
[----:B------:R-:W-:Y:S01]  /*0550*/  ELECT P0, URZ, PT ;  /* 0x0000000000ff782f */ /* 0x000fe20003800000 */
[----:B------:R-:W-:-:S04]  /*0560*/  UIADD3 UR10, UPT, UPT, -UR4, 0x100000, URZ ;  /* 0x00100000040a7890 */ /* 0x000fc8000fffe1ff */
[----:B------:R-:W-:Y:S02]  /*0570*/  USHF.L.U32 UR11, UR10, 0xb, URZ ;  /* 0x0000000b0a0b7899 */ /* 0x000fe400080006ff */
[----:B------:R-:W-:Y:S02]  /*0580*/  USHF.L.U32 UR10, UR10, 0x1, URZ ;  /* 0x000000010a0a7899 */ /* 0x000fe400080006ff */
[----:B-1----:R-:W-:Y:S01]  /*0590*/  ULEA UR5, UR5, UR7, 0x18 ;  /* 0x0000000705057291 */ /* 0x002fe2000f8ec0ff */
[----:B------:R-:W1:Y:S11]  /*05a0*/  FENCE.VIEW.ASYNC.S ;  /* 0x00000000000073c6 */ /* 0x000e760000000000 */
[----:B-1----:R1:W3:Y:S01]  /*05b0*/  SYNCS.EXCH.64 URZ, [UR5], UR10 ;  /* 0x0000000a05ff75b2 */ /* 0x0022e20008000100 */
[----:B------:R1:W4:Y:S01]  /*05c0*/  SYNCS.EXCH.64 URZ, [UR5+0x30], UR10 ;  /* 0x0000300a05ff75b2 */ /* 0x0003220008000100 */
[----:B------:R1:W1:Y:S01]  /*05d0*/  SYNCS.EXCH.64 URZ, [UR5+0x8], UR10 ;  /* 0x0000080a05ff75b2 */ /* 0x0002620008000100 */
        /* <DEDUP_REMOVED lines=9> */
[----:B------:R-:W-:Y:S01]  /*0670*/  NOP ;  /* 0x0000000000007918 */ /* 0x000fe20000000000 */
.L_x_9:
[----:B------:R-:W2:Y:S01]  /*0680*/  SHFL.IDX PT, R2, R173, RZ, 0x1f ;  /* 0x00001fffad027589 */ /* 0x000ea200000e0000 */
[----:B------:R-:W-:Y:S01]  /*0690*/  NOP ;  /* 0x0000000000007918 */ /* 0x000fe20000000000 */
[----:B--2---:R-:W-:-:S13]  /*06a0*/  ISETP.NE.AND P0, PT, R2, 0x1, PT ;  /* 0x000000010200780c */ /* 0x004fda0003f05270 */
[----:B------:R-:W-:Y:S05]  /*06b0*/  @P0 BRA `(.L_x_10) ;  /* 0x0000000000480947 */ /* 0x000fea0003800000 */
[----:B------:R-:W2:Y:S01]  /*06c0*/  S2UR UR7, SR_CgaCtaId ;  /* 0x00000000000779c3 */ /* 0x000ea20000008800 */
[----:B------:R-:W-:Y:S01]  /*06d0*/  UMOV UR9, 0x400 ;  /* 0x0000040000097882 */ /* 0x000fe20000000000 */
[----:B-1----:R-:W-:Y:S01]  /*06e0*/  UMOV UR5, 0x20 ;  /* 0x0000002000057882 */ /* 0x002fe20000000000 */
[----:B------:R-:W-:Y:S01]  /*06f0*/  UMOV UR4, 0x80 ;  /* 0x0000008000047882 */ /* 0x000fe20000000000 */
[----:B------:R-:W-:-:S04]  /*0700*/  UIADD3 UR10, UPT, UPT, -UR5, 0x100000, URZ ;  /* 0x00100000050a7890 */ /* 0x000fc8000fffe1ff */
[----:B------:R-:W-:Y:S02]  /*0710*/  USHF.L.U32 UR11, UR10, 0xb, URZ ;  /* 0x0000000b0a0b7899 */ /* 0x000fe400080006ff */
[----:B------:R-:W-:Y:S02]  /*0720*/  USHF.L.U32 UR10, UR10, 0x1, URZ ;  /* 0x000000010a0a7899 */ /* 0x000fe400080006ff */
[----:B------:R-:W-:-:S04]  /*0730*/  UIADD3 UR4, UPT, UPT, -UR4, 0x100000, URZ ;  /* 0x0010000004047890 */ /* 0x000fc8000fffe1ff */
[----:B------:R-:W-:Y:S02]  /*0740*/  USHF.L.U32 UR5, UR4, 0xb, URZ ;  /* 0x0000000b04057899 */ /* 0x000fe400080006ff */
[----:B------:R-:W-:Y:S01]  /*0750*/  USHF.L.U32 UR4, UR4, 0x1, URZ ;  /* 0x0000000104047899 */ /* 0x000fe200080006ff */
[----:B------:R-:W-:Y:S01]  /*0760*/  ELECT P0, URZ, PT ;  /* 0x0000000000ff782f */ /* 0x000fe20003800000 */
[----:B--2---:R-:W-:Y:S01]  /*0770*/  ULEA UR7, UR7, UR9, 0x18 ;  /* 0x0000000907077291 */ /* 0x004fe2000f8ec0ff */
[----:B------:R-:W1:Y:S11]  /*0780*/  FENCE.VIEW.ASYNC.S ;  /* 0x00000000000073c6 */ /* 0x000e760000000000 */
[----:B-1----:R2:W1:Y:S01]  /*0790*/  SYNCS.EXCH.64 URZ, [UR7+0x60], UR10 ;  /* 0x0000600a07ff75b2 */ /* 0x0024620008000100 */
[----:B------:R2:W1:Y:S01]  /*07a0*/  SYNCS.EXCH.64 URZ, [UR7+0x70], UR4 ;  /* 0x0000700407ff75b2 */ /* 0x0004620008000100 */
[----:B------:R2:W1:Y:S01]  /*07b0*/  SYNCS.EXCH.64 URZ, [UR7+0x68], UR10 ;  /* 0x0000680a07ff75b2 */ /* 0x0004620008000100 */
[----:B------:R2:W1:Y:S02]  /*07c0*/  SYNCS.EXCH.64 URZ, [UR7+0x78], UR4 ;  /* 0x0000780407ff75b2 */ /* 0x0004640008000100 */
[----:B--2---:R-:W-:Y:S01]  /*07d0*/  NOP ;  /* 0x0000000000007918 */ /* 0x004fe20000000000 */
.L_x_10:
[----:B------:R-:W2:Y:S01]  /*07e0*/  SHFL.IDX PT, R2, R173, RZ, 0x1f ;  /* 0x00001fffad027589 */ /* 0x000ea200000e0000 */
[----:B------:R-:W-:Y:S01]  /*07f0*/  NOP ;  /* 0x0000000000007918 */ /* 0x000fe20000000000 */
[----:B--2---:R-:W-:-:S13]  /*0800*/  ISETP.NE.AND P0, PT, R2, 0x3, PT ;  /* 0x000000030200780c */ /* 0x004fda0003f05270 */
[----:B------:R-:W-:Y:S05]  /*0810*/  @P0 BRA `(.L_x_11) ;  /* 0x0000000000300947 */ /* 0x000fea0003800000 */
[----:B-1----:R-:W1:Y:S01]  /*0820*/  S2UR UR5, SR_CgaCtaId ;  /* 0x00000000000579c3 */ /* 0x002e620000008800 */
        /* <DEDUP_REMOVED lines=8> */
[----:B-1----:R2:W1:Y:S01]  /*08b0*/  SYNCS.EXCH.64 URZ, [UR5+0x80], UR10 ;  /* 0x0000800a05ff75b2 */ /* 0x0024620008000100 */
[----:B------:R2:W1:Y:S02]  /*08c0*/  SYNCS.EXCH.64 URZ, [UR5+0x88], UR10 ;  /* 0x0000880a05ff75b2 */ /* 0x0004640008000100 */
[----:B--2---:R-:W-:Y:S01]  /*08d0*/  NOP ;  /* 0x0000000000007918 */ /* 0x004fe20000000000 */
.L_x_11:
[----:B------:R-:W2:Y:S01]  /*08e0*/  SHFL.IDX PT, R2, R173, RZ, 0x1f ;  /* 0x00001fffad027589 */ /* 0x000ea200000e0000 */
[----:B------:R-:W-:Y:S01]  /*08f0*/  NOP ;  /* 0x0000000000007918 */ /* 0x000fe20000000000 */
[----:B--2---:R-:W-:-:S13]  /*0900*/  ISETP.NE.AND P0, PT, R2, 0x4, PT ;  /* 0x000000040200780c */ /* 0x004fda0003f05270 */
[----:B------:R-:W-:Y:S05]  /*0910*/  @P0 BRA `(.L_x_12) ;  /* 0x00000000004c0947 */ /* 0x000fea0003800000 */
[----:B-1----:R-:W1:Y:S01]  /*0920*/  S2UR UR5, SR_CgaCtaId ;  /* 0x00000000000579c3 */ /* 0x002e620000008800 */
[----:B------:R-:W-:Y:S01]  /*0930*/  UMOV UR9, 0x100 ;  /* 0x0000010000097882 */ /* 0x000fe20000000000 */
[----:B------:R-:W-:Y:S01]  /*0940*/  UMOV UR7, 0x400 ;  /* 0x0000040000077882 */ /* 0x000fe20000000000 */
[----:B------:R-:W-:Y:S01]  /*0950*/  USEL UR9, UR9, 0xe0, UP2 ;  /* 0x000000e009097887 */ /* 0x000fe20009000000 */
[----:B------:R-:W-:Y:S01]  /*0960*/  UMOV UR4, 0x1 ;  /* 0x0000000100047882 */ /* 0x000fe20000000000 */
[----:B------:R-:W-:Y:S01]  /*0970*/  ELECT P0, URZ, PT ;  /* 0x0000000000ff782f */ /* 0x000fe20003800000 */
[----:B------:R-:W-:-:S04]  /*0980*/  UIADD3 UR10, UPT, UPT, -UR4, 0x100000, URZ ;  /* 0x00100000040a7890 */ /* 0x000fc8000fffe1ff */
[----:B------:R-:W-:Y:S02]  /*0990*/  USHF.L.U32 UR11, UR10, 0xb, URZ ;  /* 0x0000000b0a0b7899 */ /* 0x000fe400080006ff */
[----:B------:R-:W-:Y:S02]  /*09a0*/  USHF.L.U32 UR10, UR10, 0x1, URZ ;  /* 0x000000010a0a7899 */ /* 0x000fe400080006ff */
[----:B------:R-:W-:-:S04]  /*09b0*/  UIADD3 UR12, UPT, UPT, -UR9, 0x100000, URZ ;  /* 0x00100000090c7890 */ /* 0x000fc8000fffe1ff */
[----:B------:R-:W-:Y:S02]  /*09c0*/  USHF.L.U32 UR13, UR12, 0xb, URZ ;  /* 0x0000000b0c0d7899 */ /* 0x000fe400080006ff */
[----:B------:R-:W-:Y:S02]  /*09d0*/  USHF.L.U32 UR12, UR12, 0x1, URZ ;  /* 0x000000010c0c7899 */ /* 0x000fe400080006ff */
[----:B-1----:R-:W-:Y:S01]  /*09e0*/  ULEA UR5, UR5, UR7, 0x18 ;  /* 0x0000000705057291 */ /* 0x002fe2000f8ec0ff */
[----:B------:R-:W1:Y:S11]  /*09f0*/  FENCE.VIEW.ASYNC.S ;  /* 0x00000000000073c6 */ /* 0x000e760000000000 */
[----:B-1----:R2:W1:Y:S01]  /*0a00*/  SYNCS.EXCH.64 URZ, [UR5+0x90], UR10 ;  /* 0x0000900a05ff75b2 */ /* 0x0024620008000100 */
[----:B------:R2:W1:Y:S01]  /*0a10*/  SYNCS.EXCH.64 URZ, [UR5+0xa0], UR12 ;  /* 0x0000a00c05ff75b2 */ /* 0x0004620008000100 */
[----:B------:R2:W1:Y:S01]  /*0a20*/  SYNCS.EXCH.64 URZ, [UR5+0x98], UR10 ;  /* 0x0000980a05ff75b2 */ /* 0x0004620008000100 */
[----:B------:R2:W1:Y:S02]  /*0a30*/  SYNCS.EXCH.64 URZ, [UR5+0xa8], UR12 ;  /* 0x0000a80c05ff75b2 */ /* 0x0004640008000100 */
[----:B--2---:R-:W-:Y:S01]  /*0a40*/  NOP ;  /* 0x0000000000007918 */ /* 0x004fe20000000000 */
.L_x_12:
        /* <DEDUP_REMOVED lines=20> */
[----:B------:R2:W1:Y:S01]  /*0b90*/  SYNCS.EXCH.64 URZ, [UR7+0xd8], UR4 ;  /* 0x0000d80407ff75b2 */ /* 0x0004620008000100 */
[----:B------:R2:W1:Y:S01]  /*0ba0*/  SYNCS.EXCH.64 URZ, [UR7+0xc0], UR10 ;  /* 0x0000c00a07ff75b2 */ /* 0x0004620008000100 */
[----:B------:R2:W1:Y:S01]  /*0bb0*/  SYNCS.EXCH.64 URZ, [UR7+0xe0], UR4 ;  /* 0x0000e00407ff75b2 */ /* 0x0004620008000100 */
[----:B------:R2:W1:Y:S01]  /*0bc0*/  SYNCS.EXCH.64 URZ, [UR7+0xc8], UR10 ;  /* 0x0000c80a07ff75b2 */ /* 0x0004620008000100 */
[----:B------:R2:W1:Y:S02]  /*0bd0*/  SYNCS.EXCH.64 URZ, [UR7+0xe8], UR4 ;  /* 0x0000e80407ff75b2 */ /* 0x0004640008000100 */
[----:B--2---:R-:W-:Y:S01]  /*0be0*/  NOP ;  /* 0x0000000000007918 */ /* 0x004fe20000000000 */
.L_x_13:
        /* <DEDUP_REMOVED lines=18> */
.L_x_14:
[----:B-1----:R-:W1:Y:S01]  /*0d10*/  S2UR UR5, SR_CTAID.X ;  /* 0x00000000000579c3 */ /* 0x002e620000002500 */
[----:B------:R-:W-:-:S05]  /*0d20*/  CS2R.32 R170, SR_CgaSize ;  /* 0x0000000000aa7805 */ /* 0x000fca0000008a00 */
[----:B------:R-:W-:-:S05]  /*0d30*/  IMAD R170, R170, -0xa0, RZ ;  /* 0xffffff60aaaa7824 */ /* 0x000fca00078e02ff */
[----:B------:R-:W-:-:S14]  /*0d40*/  R2UR UR9, R170 ;  /* 0x00000000aa0972ca */ /* 0x000fdc00000e0000 */
[----:B------:R-:W2:Y:S01]  /*0d50*/  LDCU UR9, c[0x0][UR9+0x2b0] ;  /* 0x00005600090977ac */ /* 0x000ea20008000800 */
[----:B------:R-:W-:Y:S01]  /*0d60*/  NOP ;  /* 0x0000000000007918 */ /* 0x000fe20000000000 */
[----:B------:R-:W-:-:S05]  /*0d70*/  CS2R.32 R170, SR_CgaSize ;  /* 0x0000000000aa7805 */ /* 0x000fca0000008a00 */
[----:B------:R-:W-:-:S05]  /*0d80*/  IMAD R170, R170, -0xa0, RZ ;  /* 0xffffff60aaaa7824 */ /* 0x000fca00078e02ff */
[----:B------:R-:W-:-:S14]  /*0d90*/  R2UR UR7, R170 ;  /* 0x00000000aa0772ca */ /* 0x000fdc00000e0000 */
[----:B------:R-:W3:Y:S01]  /*0da0*/  LDCU UR7, c[0x0][UR7+0x2b4] ;  /* 0x00005680070777ac */ /* 0x000ee20008000800 */
[----:B------:R-:W4:Y:S08]  /*0db0*/  S2UR UR4, SR_CTAID.Y ;  /* 0x00000000000479c3 */ /* 0x000f300000002600 */
[----:B------:R-:W3:Y:S01]  /*0dc0*/  LDC R9, c[0x0][0xb24] ;  /* 0x0002c900ff097b82 */ /* 0x000ee20000000800 */
[----:B-1----:R-:W-:-:S02]  /*0dd0*/  I2FP.F32.U32 R5, UR5 ;  /* 0x0000000500057c45 */ /* 0x002fc40008201000 */
[----:B------:R-:W-:-:S05]  /*0de0*/  CS2R.32 R3, SR_CgaSize ;  /* 0x0000000000037805 */ /* 0x000fca0000008a00 */
[----:B------:R-:W-:-:S06]  /*0df0*/  IMAD R3, R3, -0xa0, RZ ;  /* 0xffffff6003037824 */ /* 0x000fcc00078e02ff */
[----:B------:R-:W1:Y:S01]  /*0e00*/  LDC R3, c[0x0][R3+0x2a0] ;  /* 0x0000a80003037b82 */ /* 0x000e620000000800 */
[----:B------:R-:W-:Y:S01]  /*0e10*/  MOV R21, UR5 ;  /* 0x0000000500157c02 */ /* 0x000fe20008000f00 */
[----:B--2---:R-:W-:Y:S01]  /*0e20*/  FMUL R5, R5, UR9 ;  /* 0x0000000905057c20 */ /* 0x004fe20008400000 */
[----:B----4-:R-:W-:Y:S02]  /*0e30*/  I2FP.F32.U32 R4, UR4 ;  /* 0x0000000400047c45 */ /* 0x010fe40008201000 */
[----:B------:R-:W-:-:S05]  /*0e40*/  CS2R.32 R2, SR_CgaSize ;  /* 0x0000000000027805 */ /* 0x000fca0000008a00 */
[----:B------:R-:W-:-:S06]  /*0e50*/  IMAD R2, R2, -0xa0, RZ ;  /* 0xffffff6002027824 */ /* 0x000fcc00078e02ff */
[----:B------:R-:W2:Y:S01]  /*0e60*/  LDC R2, c[0x0][R2+0x2a4] ;  /* 0x0000a90002027b82 */ /* 0x000ea20000000800 */
[----:B------:R-:W4:Y:S01]  /*0e70*/  F2I.U32.TRUNC.NTZ R170, R5 ;  /* 0x0000000500aa7305 */ /* 0x000f22000020f000 */
[----:B------:R-:W-:Y:S01]  /*0e80*/  MOV R20, UR4 ;  /* 0x0000000400147c02 */ /* 0x000fe20008000f00 */
[----:B---3--:R-:W-:-:S05]  /*0e90*/  FMUL R4, R4, UR7 ;  /* 0x0000000704047c20 */ /* 0x008fca0008400000 */
[----:B------:R-:W-:Y:S01]  /*0ea0*/  BAR.SYNC.DEFER_BLOCKING 0x0 ;  /* 0x0000000000007b1d */ /* 0x000fe20000010000 */
[----:B------:R-:W-:-:S05]  /*0eb0*/  ISETP.GE.AND P0, PT, R9, 0x1, PT ;  /* 0x000000010900780c */ /* 0x000fca0003f06270 */
[----:B------:R-:W3:Y:S02]  /*0ec0*/  F2I.U32.TRUNC.NTZ R147, R4 ;  /* 0x0000000400937305 */ /* 0x000ee4000020f000 */
[----:B------:R-:W2:Y:S01]  /*0ed0*/  S2UR UR36, SR_CTAID.Z ;  /* 0x00000000002479c3 */ /* 0x000ea20000002700 */
[----:B----4-:R-:W-:-:S05]  /*0ee0*/  IADD3 R170, PT, PT, -R170, RZ, RZ ;  /* 0x000000ffaaaa7210 */ /* 0x010fca0007ffe1ff */
[----:B-1----:R-:W-:Y:S01]  /*0ef0*/  IMAD R170, R3, R170, UR5 ;  /* 0x0000000503aa7e24 */ /* 0x002fe2000f8e02aa */
[----:B---3--:R-:W-:-:S05]  /*0f00*/  IADD3 R147, PT, PT, -R147, RZ, RZ ;  /* 0x000000ff93937210 */ /* 0x008fca0007ffe1ff */
[----:B--2---:R-:W-:Y:S01]  /*0f10*/  IMAD R147, R2, R147, UR4 ;  /* 0x0000000402937e24 */ /* 0x004fe2000f8e0293 */
[----:B------:R-:W-:Y:S06]  /*0f20*/  @!P0 BRA `(.L_x_15) ;  /* 0x0000000000b88947 */ /* 0x000fec0003800000 */
[----:B------:R-:W1:Y:S01]  /*0f30*/  LDC.64 R4, c[0x0][0xb18] ;  /* 0x0002c600ff047b82 */ /* 0x000e620000000a00 */
[----:B------:R-:W-:-:S07]  /*0f40*/  ISETP.NE.AND P0, PT, R9, 0x1, PT ;  /* 0x000000010900780c */ /* 0x000fce0003f05270 */
[----:B------:R-:W2:Y:S08]  /*0f50*/  LDC R10, c[0x0][0xb0c] ;  /* 0x0002c300ff0a7b82 */ /* 0x000eb00000000800 */
[----:B------:R-:W3:Y:S08]  /*0f60*/  LDC R11, c[0x0][0x370] ;  /* 0x0000dc00ff0b7b82 */ /* 0x000ef00000000800 */
[----:B------:R-:W4:Y:S01]  /*0f70*/  LDC R12, c[0x0][0x374] ;  /* 0x0000dd00ff0c7b82 */ /* 0x000f220000000800 */
[----:B-1----:R-:W-:-:S07]  /*0f80*/  ISETP.NE.AND P1, PT, R4, 0x1, PT ;  /* 0x000000010400780c */ /* 0x002fce0003f25270 */
[----:B------:R-:W3:Y:S01]  /*0f90*/  LDC.64 R6, c[0x0][0xb10] ;  /* 0x0002c400ff067b82 */ /* 0x000ee20000000a00 */
[----:B--2---:R-:W-:-:S07]  /*0fa0*/  ISETP.NE.AND P2, PT, R10, 0x1, PT ;  /* 0x000000010a00780c */ /* 0x004fce0003f45270 */
[----:B------:R-:W1:Y:S08]  /*0fb0*/  LDC R8, c[0x0][0xb20] ;  /* 0x0002c800ff087b82 */ /* 0x000e700000000800 */
[----:B------:R-:W2:Y:S01]  /*0fc0*/  LDC.64 R2, c[0x0][0xb28] ;  /* 0x0002ca00ff027b82 */ /* 0x000ea20000000a00 */
[----:B----4-:R-:W-:-:S04]  /*0fd0*/  IMAD.HI.U32 R13, R12, R5, RZ ;  /* 0x000000050c0d7227 */ /* 0x010fc800078e00ff */
[----:B------:R-:W-:-:S04]  /*0fe0*/  IMAD.HI.U32 R5, R20, R5, RZ ;  /* 0x0000000514057227 */ /* 0x000fc800078e00ff */
[----:B---3--:R-:W-:-:S04]  /*0ff0*/  IMAD.HI.U32 R14, R11, R6, RZ ;  /* 0x000000060b0e7227 */ /* 0x008fc800078e00ff */
[C---:B------:R-:W-:Y:S01]  /*1000*/  IMAD.HI.U32 R16, R21.reuse, R6, RZ ;  /* 0x0000000615107227 */ /* 0x040fe200078e00ff */
[-C--:B------:R-:W-:Y:S02]  /*1010*/  @P2 SHF.R.U32.HI R11, RZ, R7.reuse, R14 ;  /* 0x00000007ff0b2219 */ /* 0x080fe4000001160e */
[-C--:B-1----:R-:W-:Y:S02]  /*1020*/  @P1 SHF.R.U32.HI R12, RZ, R8.reuse, R13 ;  /* 0x00000008ff0c1219 */ /* 0x082fe4000001160d */
[----:B------:R-:W-:Y:S02]  /*1030*/  SHF.R.U32.HI R5, RZ, R8, R5 ;  /* 0x00000008ff057219 */ /* 0x000fe40000011605 */
[----:B------:R-:W-:Y:S02]  /*1040*/  SHF.R.U32.HI R16, RZ, R7, R16 ;  /* 0x00000007ff107219 */ /* 0x000fe40000011610 */
[----:B------:R-:W-:Y:S01]  /*1050*/  SEL R5, R20, R5, !P1 ;  /* 0x0000000514057207 */ /* 0x000fe20004800000 */
[----:B--2---:R-:W-:Y:S01]  /*1060*/  IMAD.HI.U32 R14, R12, R2, RZ ;  /* 0x000000020c0e7227 */ /* 0x004fe200078e00ff */
[----:B------:R-:W-:-:S02]  /*1070*/  SEL R7, R21, R16, !P2 ;  /* 0x0000001015077207 */ /* 0x000fc40005000000 */
[----:B------:R-:W-:Y:S01]  /*1080*/  IADD3 R13, PT, PT, -R5, RZ, RZ ;  /* 0x000000ff050d7210 */ /* 0x000fe20007ffe1ff */
[----:B------:R-:W-:Y:S01]  /*1090*/  IMAD.HI.U32 R6, R11, R2, RZ ;  /* 0x000000020b067227 */ /* 0x000fe200078e00ff */
[----:B------:R-:W-:-:S03]  /*10a0*/  @P0 SHF.R.U32.HI R12, RZ, R3, R14 ;  /* 0x00000003ff0c0219 */ /* 0x000fc6000001160e */
[----:B------:R-:W-:Y:S01]  /*10b0*/  IMAD R13, R4, R13, R20 ;  /* 0x0000000d040d7224 */ /* 0x000fe200078e0214 */
[----:B------:R-:W-:Y:S01]  /*10c0*/  @P0 SHF.R.U32.HI R11, RZ, R3, R6 ;  /* 0x00000003ff0b0219 */ /* 0x000fe20000011606 */
[----:B------:R-:W-:-:S04]  /*10d0*/  IMAD R12, R12, R9, RZ ;  /* 0x000000090c0c7224 */ /* 0x000fc800078e02ff */
[----:B------:R-:W-:Y:S01]  /*10e0*/  IMAD R6, R11, R9, RZ ;  /* 0x000000090b067224 */ /* 0x000fe200078e02ff */
[----:B------:R-:W-:-:S04]  /*10f0*/  ISETP.GE.AND P1, PT, R5, R12, PT ;  /* 0x0000000c0500720c */ /* 0x000fc80003f26270 */
[----:B------:R-:W-:Y:S01]  /*1100*/  ISETP.GE.OR P1, PT, R7, R6, P1 ;  /* 0x000000060700720c */ /* 0x000fe20000f26670 */
[----:B------:R-:W-:-:S05]  /*1110*/  IMAD.HI.U32 R6, R5, R2, RZ ;  /* 0x0000000205067227 */ /* 0x000fca00078e00ff */
[----:B------:R-:W-:-:S04]  /*1120*/  SHF.R.U32.HI R6, RZ, R3, R6 ;  /* 0x00000003ff067219 */ /* 0x000fc80000011606 */
[----:B------:R-:W-:-:S03]  /*1130*/  SEL R6, R5, R6, !P0 ;  /* 0x0000000605067207 */ /* 0x000fc60004000000 */
[----:B------:R-:W-:Y:S01]  /*1140*/  @!P1 IMAD.HI.U32 R8, R7, R2, RZ ;  /* 0x0000000207089227 */ /* 0x000fe200078e00ff */
[----:B------:R-:W-:-:S04]  /*1150*/  IADD3 R2, PT, PT, -R6, RZ, RZ ;  /* 0x000000ff06027210 */ /* 0x000fc80007ffe1ff */
[----:B------:R-:W-:Y:S01]  /*1160*/  @!P1 SHF.R.U32.HI R8, RZ, R3, R8 ;  /* 0x00000003ff089219 */ /* 0x000fe20000011608 */
[----:B------:R-:W-:-:S03]  /*1170*/  IMAD R2, R9, R2, R5 ;  /* 0x0000000209027224 */ /* 0x000fc600078e0205 */
[----:B------:R-:W-:-:S05]  /*1180*/  @!P1 SEL R3, R7, R8, !P0 ;  /* 0x0000000807039207 */ /* 0x000fca0004000000 */
[--C-:B------:R-:W-:Y:S02]  /*1190*/  @!P1 IMAD.IADD R6, R6, 0x1, -R3.reuse ;  /* 0x0000000106069824 */ /* 0x100fe400078e0a03 */
[----:B------:R-:W-:Y:S01]  /*11a0*/  @!P1 IMAD R3, R2, R11, R3 ;  /* 0x0000000b02039224 */ /* 0x000fe200078e0203 */
[----:B------:R-:W-:Y:S01]  /*11b0*/  IADD3 R2, PT, PT, -R7, RZ, RZ ;  /* 0x000000ff07027210 */ /* 0x000fe20007ffe1ff */
[----:B------:R-:W-:Y:S02]  /*11c0*/  @!P1 IMAD R5, R6, R9, R7 ;  /* 0x0000000906059224 */ /* 0x000fe400078e0207 */
[----:B------:R-:W-:Y:S02]  /*11d0*/  @!P1 IMAD.MOV.U32 R7, RZ, RZ, R3 ;  /* 0x000000ffff079224 */ /* 0x000fe400078e0003 */
[----:B------:R-:W-:Y:S02]  /*11e0*/  IMAD R2, R10, R2, R21 ;  /* 0x000000020a027224 */ /* 0x000fe400078e0215 */
[----:B------:R-:W-:-:S02]  /*11f0*/  IMAD R20, R5, R4, R13 ;  /* 0x0000000405147224 */ /* 0x000fc400078e020d */
[----:B------:R-:W-:Y:S02]  /*1200*/  IMAD R21, R7, R10, R2 ;  /* 0x0000000a07157224 */ /* 0x000fe400078e0202 */
.L_x_15:
[----:B------:R-:W1:Y:S01]  /*1210*/  LDCU UR4, c[0x0][0xb30] ;  /* 0x00016600ff0477ac */ /* 0x000e620008000800 */
[----:B------:R-:W2:Y:S08]  /*1220*/  S2UR UR37, SR_CgaCtaId ;  /* 0x00000000002579c3 */ /* 0x000eb00000008800 */
[----:B------:R-:W3:Y:S01]  /*1230*/  LDC R72, c[0x0][0xb24] ;  /* 0x0002c900ff487b82 */ /* 0x000ee20000000800 */
[----:B-1----:R-:W-:-:S09]  /*1240*/  UISETP.NE.AND UP1, UPT, UR4, 0x1, UPT ;  /* 0x000000010400788c */ /* 0x002fd2000bf25270 */
[----:B--2---:R-:W-:Y:S05]  /*1250*/  BRA.U UP1, `(.L_x_16) ;  /* 0x0000000101407547 */ /* 0x004fea000b800000 */
[----:B------:R-:W1:Y:S08]  /*1260*/  LDC.64 R4, c[0x0][0xb10] ;  /* 0x0002c400ff047b82 */ /* 0x000e700000000a00 */
[----:B------:R-:W2:Y:S08]  /*1270*/  LDC.64 R2, c[0x0][0xb18] ;  /* 0x0002c600ff027b82 */ /* 0x000eb00000000a00 */
[----:B------:R-:W4:Y:S08]  /*1280*/  LDC R6, c[0x0][0xb20] ;  /* 0x0002c800ff067b82 */ /* 0x000f300000000800 */
[----:B------:R-:W3:Y:S01]  /*1290*/  LDC R8, c[0x0][0xb0c] ;  /* 0x0002c300ff087b82 */ /* 0x000ee20000000800 */
[----:B-1----:R-:W-:-:S05]  /*12a0*/  IMAD.HI.U32 R4, R21, R4, RZ ;  /* 0x0000000415047227 */ /* 0x002fca00078e00ff */
[----:B------:R-:W-:Y:S01]  /*12b0*/  SHF.R.U32.HI R4, RZ, R5, R4 ;  /* 0x00000005ff047219 */ /* 0x000fe20000011604 */
[----:B--2---:R-:W-:Y:S01]  /*12c0*/  IMAD.HI.U32 R3, R20, R3, RZ ;  /* 0x0000000314037227 */ /* 0x004fe200078e00ff */
[----:B------:R-:W-:-:S04]  /*12d0*/  ISETP.NE.AND P0, PT, R2, 0x1, PT ;  /* 0x000000010200780c */ /* 0x000fc80003f05270 */
[----:B----4-:R-:W-:-:S04]  /*12e0*/  SHF.R.U32.HI R3, RZ, R6, R3 ;  /* 0x00000006ff037219 */ /* 0x010fc80000011603 */
[----:B------:R-:W-:Y:S02]  /*12f0*/  SEL R3, R20, R3, !P0 ;  /* 0x0000000314037207 */ /* 0x000fe40004000000 */
[----:B---3--:R-:W-:-:S04]  /*1300*/  ISETP.NE.AND P1, PT, R8, 0x1, PT ;  /* 0x000000010800780c */ /* 0x008fc80003f25270 */
[----:B------:R-:W-:-:S05]  /*1310*/  SEL R4, R21, R4, !P1 ;  /* 0x0000000415047207 */ /* 0x000fca0004800000 */
[----:B------:R-:W-:Y:S02]  /*1320*/  IMAD.IADD R5, R3, 0x1, -R4 ;  /* 0x0000000103057824 */ /* 0x000fe400078e0a04 */
[----:B------:R-:W-:Y:S02]  /*1330*/  IMAD.IADD R3, R4, 0x1, -R3 ;  /* 0x0000000104037824 */ /* 0x000fe400078e0a03 */
[----:B------:R-:W-:Y:S02]  /*1340*/  IMAD R21, R5, R8, R21 ;  /* 0x0000000805157224 */ /* 0x000fe400078e0215 */
[----:B------:R-:W-:-:S07]  /*1350*/  IMAD R20, R3, R2, R20 ;  /* 0x0000000203147224 */ /* 0x000fce00078e0214 */
.L_x_16:
[----:B------:R-:W-:Y:S01]  /*1360*/  BAR.SYNC.DEFER_BLOCKING 0x0 ;  /* 0x0000000000007b1d */ /* 0x000fe20000010000 */
[----:B------:R-:W-:Y:S01]  /*1370*/  UISETP.NE.AND UP1, UPT, UR8, 0x2, UPT ;  /* 0x000000020800788c */ /* 0x000fe2000bf25270 */
[----:B------:R-:W-:Y:S02]  /*1380*/  ISETP.NE.OR P5, PT, R0, 0x2, !P5 ;  /* 0x000000020000780c */ /* 0x000fe40006fa5670 */
[----:B------:R-:W-:-:S06]  /*1390*/  LOP3.LUT R2, R189, 0x1f, RZ, 0xc0, !PT ;  /* 0x0000001fbd027812 */ /* 0x000fcc00078ec0ff */
[----:B------:R-:W-:Y:S05]  /*13a0*/  BRA.U UP1, `(.L_x_17) ;  /* 0x00000011019c7547 */ /* 0x000fea000b800000 */
[----:B------:R-:W1:Y:S01]  /*13b0*/  LDCU UR13, c[0x0][0x38c] ;  /* 0x00007180ff0d77ac */ /* 0x000e620008000800 */
[----:B------:R-:W2:Y:S01]  /*13c0*/  LDC R9, c[0x0][0x370] ;  /* 0x0000dc00ff097b82 */ /* 0x000ea20000000800 */
[----:B------:R-:W-:Y:S01]  /*13d0*/  PLOP3.LUT P1, PT, PT, PT, UP2, 0x80, 0x8 ;  /* 0x000000000008781c */ /* 0x000fe20003f2f028 */
[----:B------:R-:W-:Y:S01]  /*13e0*/  IMAD.MOV.U32 R15, RZ, RZ, 0x1 ;  /* 0x00000001ff0f7424 */ /* 0x000fe200078e00ff */
[----:B------:R-:W-:Y:S01]  /*13f0*/  ISETP.EQ.OR P4, PT, R2, RZ, P5 ;  /* 0x000000ff0200720c */ /* 0x000fe20002f82670 */
[----:B------:R-:W-:Y:S01]  /*1400*/  IMAD.MOV.U32 R14, RZ, RZ, RZ ;  /* 0x000000ffff0e7224 */ /* 0x000fe200078e00ff */
[----:B------:R-:W-:Y:S02]  /*1410*/  PLOP3.LUT P1, PT, P1, PT, PT, 0x8, 0x80 ;  /* 0x000000000080781c */ /* 0x000fe40000f2e170 */
[----:B------:R-:W-:Y:S01]  /*1420*/  CS2R R12, SRZ ;  /* 0x00000000000c7805 */ /* 0x000fe2000001ff00 */
[----:B------:R-:W-:Y:S01]  /*1430*/  IMAD.MOV.U32 R10, RZ, RZ, 0x1 ;  /* 0x00000001ff0a7424 */ /* 0x000fe200078e00ff */
[----:B------:R-:W4:Y:S01]  /*1440*/  LDC R0, c[0x0][0x374] ;  /* 0x0000dd00ff007b82 */ /* 0x000f220000000800 */
[----:B------:R-:W2:Y:S01]  /*1450*/  LDCU.64 UR22, c[0x0][0x348] ;  /* 0x00006900ff1677ac */ /* 0x000ea20008000a00 */
[----:B------:R-:W-:Y:S01]  /*1460*/  UMOV UR6, URZ ;  /* 0x000000ff00067c82 */ /* 0x000fe20008000000 */
[----:B-1----:R-:W-:-:S04]  /*1470*/  UIADD3 UR5, UPT, UPT, UR13, 0x7f, URZ ;  /* 0x0000007f0d057890 */ /* 0x002fc8000fffe0ff */
[----:B------:R-:W-:-:S04]  /*1480*/  USHF.R.S32.HI UR4, URZ, 0x1f, UR5 ;  /* 0x0000001fff047899 */ /* 0x000fc80008011405 */
[----:B------:R-:W-:-:S04]  /*1490*/  ULEA.HI UR4, UR4, UR5, URZ, 0x7 ;  /* 0x0000000504047291 */ /* 0x000fc8000f8f38ff */
[----:B------:R-:W-:Y:S02]  /*14a0*/  USHF.R.S32.HI UR15, URZ, 0x7, UR4 ;  /* 0x00000007ff0f7899 */ /* 0x000fe40008011404 */
[----:B------:R-:W-:Y:S02]  /*14b0*/  UIADD3 UR4, UPT, UPT, UR13, -0x1, URZ ;  /* 0xffffffff0d047890 */ /* 0x000fe4000fffe0ff */
[----:B------:R-:W-:Y:S02]  /*14c0*/  UISETP.LT.U32.AND UP0, UPT, UR15, 0x6, UPT ;  /* 0x000000060f00788c */ /* 0x000fe4000bf01070 */
[----:B------:R-:W-:Y:S02]  /*14d0*/  UISETP.GE.U32.AND UP1, UPT, UR4, -0xff, UPT ;  /* 0xffffff010400788c */ /* 0x000fe4000bf26070 */
[----:B------:R-:W-:Y:S02]  /*14e0*/  USEL UR14, UR15, 0x6, UP0 ;  /* 0x000000060f0e7887 */ /* 0x000fe40008000000 */
[----:B------:R-:W-:-:S02]  /*14f0*/  UIADD3 UR13, UPT, UPT, UR13, 0xfe, URZ ;  /* 0x000000fe0d0d7890 */ /* 0x000fc4000fffe0ff */
[----:B------:R-:W-:Y:S02]  /*1500*/  UIADD3 UR5, UPT, UPT, UR14, -0x1, URZ ;  /* 0xffffffff0e057890 */ /* 0x000fe4000fffe0ff */
[----:B------:R-:W-:-:S03]  /*1510*/  UIADD3 UR7, UPT, UPT, UR15, -UR14, URZ ;  /* 0x8000000e0f077290 */ /* 0x000fc6000fffe0ff */
[----:B------:R-:W-:-:S04]  /*1520*/  @UP1 UIADD3 UR5, UPT, UPT, UR14, URZ, URZ ;  /* 0x000000ff0e051290 */ /* 0x000fc8000fffe0ff */
[----:B--2---:R-:W-:-:S12]  /*1530*/  UIADD3 UR5, UPT, UPT, UR5, 0x1, URZ ;  /* 0x0000000105057890 */ /* 0x004fd8000fffe0ff */
.L_x_35:
[----:B------:R-:W-:Y:S01]  /*1540*/  UISETP.NE.AND UP0, UPT, UR37, URZ, UPT ;  /* 0x000000ff2500728c */ /* 0x000fe2000bf05270 */
[----:B------:R-:W1:Y:S08]  /*1550*/  S2UR UR37, SR_CgaCtaId ;  /* 0x00000000002579c3 */ /* 0x000e700000008800 */
[----:B------:R-:W-:Y:S05]  /*1560*/  BRA.U UP0, `(.L_x_18) ;  /* 0x0000000100347547 */ /* 0x000fea000b800000 */
[----:B------:R-:W2:Y:S01]  /*1570*/  S2R R2, SR_CgaCtaId ;  /* 0x0000000000027919 */ /* 0x000ea20000008800 */
[----:B------:R-:W-:-:S04]  /*1580*/  MOV R3, 0x400 ;  /* 0x0000040000037802 */ /* 0x000fc80000000f00 */
[----:B--2---:R-:W-:Y:S02]  /*1590*/  LEA R3, R2, R3, 0x18 ;  /* 0x0000000302037211 */ /* 0x004fe400078ec0ff */
[----:B------:R-:W-:-:S03]  /*15a0*/  SHF.L.U32 R2, R10, 0x1f, RZ ;  /* 0x0000001f0a027819 */ /* 0x000fc600000006ff */
[----:B------:R-:W-:-:S04]  /*15b0*/  IMAD R3, R12, 0x8, R3 ;  /* 0x000000080c037824 */ /* 0x000fc800078e0203 */
[----:B------:R-:W2:Y:S02]  /*15c0*/  SYNCS.PHASECHK.TRANS64.TRYWAIT P0, [R3+URZ+0x100], R2 ;  /* 0x00010002030075a7 */ /* 0x000ea400080011ff */
[----:B--2---:R-:W-:Y:S05]  /*15d0*/  @!P0 BRA `(.L_x_19) ;  /* 0x0000006c00548947 */ /* 0x004fea0003800000 */
.L_x_108:
[----:B------:R-:W-:Y:S01]  /*15e0*/  VIADD R12, R12, 0x1 ;  /* 0x000000010c0c7836 */ /* 0x000fe20000000000 */
[----:B------:R2:W-:Y:S04]  /*15f0*/  SYNCS.ARRIVE.TRANS64.A1T0 RZ, [R3+URZ+0xf0], RZ ;  /* 0x0000f0ff03ff79a7 */ /* 0x0005e800081000ff */
[----:B------:R-:W-:-:S04]  /*1600*/  ISETP.NE.AND P0, PT, R12, 0x2, PT ;  /* 0x000000020c00780c */ /* 0x000fc80003f05270 */
[----:B------:R-:W-:Y:S02]  /*1610*/  SEL R12, R12, RZ, P0 ;  /* 0x000000ff0c0c7207 */ /* 0x000fe40000000000 */
[----:B--2---:R-:W-:-:S04]  /*1620*/  SEL R3, RZ, 0x1, P0 ;  /* 0x00000001ff037807 */ /* 0x004fc80000000000 */
[----:B------:R-:W-:-:S07]  /*1630*/  LOP3.LUT R10, R10, R3, RZ, 0x3c, !PT ;  /* 0x000000030a0a7212 */ /* 0x000fce00078e3cff */
.L_x_18:
[----:B------:R-:W-:Y:S01]  /*1640*/  UMOV UR4, 0x400 ;  /* 0x0000040000047882 */ /* 0x000fe20000000000 */
[----:B------:R-:W-:Y:S01]  /*1650*/  SHF.L.U32 R2, R15, 0x1f, RZ ;  /* 0x0000001f0f027819 */ /* 0x000fe200000006ff */
[----:B-1----:R-:W-:Y:S01]  /*1660*/  ULEA UR4, UR37, UR4, 0x18 ;  /* 0x0000000425047291 */ /* 0x002fe2000f8ec0ff */
[----:B------:R-:W-:Y:S01]  /*1670*/  R2UR UR34, R21 ;  /* 0x00000000152272ca */ /* 0x000fe200000e0000 */
[----:B------:R-:W-:Y:S01]  /*1680*/  UISETP.GE.U32.AND UP0, UPT, UR13, 0xff, UPT ;  /* 0x000000ff0d00788c */ /* 0x000fe2000bf06070 */
[----:B------:R-:W-:Y:S01]  /*1690*/  R2UR UR10, R20 ;  /* 0x00000000140a72ca */ /* 0x000fe200000e0000 */
[----:B------:R-:W-:Y:S01]  /*16a0*/  ULEA UR8, UR6, UR4, 0x3 ;  /* 0x0000000406087291 */ /* 0x000fe2000f8e18ff */
[----:B------:R-:W-:-:S08]  /*16b0*/  UMOV UR24, URZ ;  /* 0x000000ff00187c82 */ /* 0x000fd00008000000 */
[----:B------:R1:W2:Y:S01]  /*16c0*/  SYNCS.PHASECHK.TRANS64.TRYWAIT P0, [UR8+0x30], R2 ;  /* 0x00003002ff0075a7 */ /* 0x0002a20008001108 */
[----:B------:R-:W-:Y:S02]  /*16d0*/  USHF.L.U32 UR34, UR34, 0x7, URZ ;  /* 0x0000000722227899 */ /* 0x000fe400080006ff */
[----:B------:R-:W-:Y:S01]  /*16e0*/  USHF.L.U32 UR10, UR10, 0x7, URZ ;  /* 0x000000070a0a7899 */ /* 0x000fe200080006ff */
[----:B------:R-:W-:Y:S11]  /*16f0*/  BRA.U !UP0, `(.L_x_20) ;  /* 0x0000000108a47547 */ /* 0x000ff6000b800000 */
[----:B------:R-:W-:Y:S01]  /*1700*/  UMOV UR16, URZ ;  /* 0x000000ff00107c82 */ /* 0x000fe20008000000 */
[----:B------:R-:W-:-:S05]  /*1710*/  UMOV UR17, UR6 ;  /* 0x0000000600117c82 */ /* 0x000fca0008000000 */
.L_x_25:
[----:B-1----:R-:W-:Y:S01]  /*1720*/  ULEA UR33, UR17, UR4, 0x3 ;  /* 0x0000000411217291 */ /* 0x002fe2000f8e18ff */
[----:B--2---:R-:W-:Y:S01]  /*1730*/  @!P5 MOV R3, 0x8000 ;  /* 0x000080000003d802 */ /* 0x004fe20000000f00 */
[----:B--2---:R-:W-:Y:S10]  /*1740*/  @P0 BRA `(.L_x_21) ;  /* 0x00000000000c0947 */ /* 0x004ff40003800000 */
[----:B------:R-:W-:-:S04]  /*1750*/  SHF.L.U32 R5, R15, 0x1f, RZ ;  /* 0x0000001f0f057819 */ /* 0x000fc800000006ff */
[----:B------:R-:W2:Y:S02]  /*1760*/  SYNCS.PHASECHK.TRANS64.TRYWAIT P0, [UR33+0x30], R5 ;  /* 0x00003005ff0075a7 */ /* 0x000ea40008001121 */
[----:B--2---:R-:W-:Y:S05]  /*1770*/  @!P0 BRA `(.L_x_22) ;  /* 0x0000006c00008947 */ /* 0x004fea0003800000 */
.L_x_21:
[----:B------:R2:W-:Y:S01]  /*1780*/  @!P5 SYNCS.ARRIVE.TRANS64 RZ, [UR33], R3 ;  /* 0x00000003ffffd9a7 */ /* 0x0005e20008000021 */
[----:B------:R-:W-:Y:S04]  /*1790*/  BSSY.RECONVERGENT B0, `(.L_x_23) ;  /* 0x0000003000007945 */ /* 0x000fe80003800200 */
[----:B------:R-:W-:Y:S05]  /*17a0*/  @P4 BRA `(.L_x_24) ;  /* 0x0000000000044947 */ /* 0x000fea0003800000 */
[----:B------:R-:W-:Y:S05]  /*17b0*/  BPT.TRAP 0x1 ;  /* 0x000000040000795c */ /* 0x000fea0000300000 */
.L_x_24:
[----:B------:R-:W-:Y:S05]  /*17c0*/  BSYNC.RECONVERGENT B0 ;  /* 0x0000000000007941 */ /* 0x000fea0003800200 */
.L_x_23:
[----:B------:R-:W-:Y:S02]  /*17d0*/  UIADD3 UR6, UPT, UPT, UR17, 0x1, URZ ;  /* 0x0000000111067890 */ /* 0x000fe4000fffe0ff */
[----:B------:R-:W-:Y:S02]  /*17e0*/  UIADD3 UR26, UP1, UPT, UR22, 0x80, URZ ;  /* 0x00000080161a7890 */ /* 0x000fe4000ff3e0ff */
[----:B------:R-:W-:Y:S02]  /*17f0*/  UISETP.NE.AND UP0, UPT, UR6, 0x6, UPT ;  /* 0x000000060600788c */ /* 0x000fe4000bf05270 */
[----:B------:R-:W-:Y:S02]  /*1800*/  USHF.L.U32 UR35, UR16, 0x7, URZ ;  /* 0x0000000710237899 */ /* 0x000fe400080006ff */
[----:B------:R-:W-:Y:S02]  /*1810*/  USEL UR9, URZ, 0x1, UP0 ;  /* 0x00000001ff097887 */ /* 0x000fe40008000000 */
[----:B------:R-:W-:-:S02]  /*1820*/  USEL UR6, UR6, URZ, UP0 ;  /* 0x000000ff06067287 */ /* 0x000fc40008000000 */
[----:B------:R-:W-:Y:S02]  /*1830*/  UIADD3 UR20, UP0, UPT, UR22, 0x180, URZ ;  /* 0x0000018016147890 */ /* 0x000fe4000ff1e0ff */
[----:B------:R-:W-:Y:S01]  /*1840*/  ULEA UR8, UR6, UR4, 0x3 ;  /* 0x0000000406087291 */ /* 0x000fe2000f8e18ff */
[----:B------:R-:W-:Y:S01]  /*1850*/  LOP3.LUT R15, R15, UR9, RZ, 0x3c, !PT ;  /* 0x000000090f0f7c12 */ /* 0x000fe2000f8e3cff */
[----:B------:R-:W-:Y:S02]  /*1860*/  UIADD3.X UR27, UPT, UPT, URZ, UR23, URZ, UP1, !UPT ;  /* 0x00000017ff1b7290 */ /* 0x000fe40008ffe4ff */
[----:B------:R-:W-:Y:S01]  /*1870*/  UIADD3.X UR21, UPT, UPT, URZ, UR23, URZ, UP0, !UPT ;  /* 0x00000017ff157290 */ /* 0x000fe200087fe4ff */
[----:B-1----:R-:W-:Y:S01]  /*1880*/  SHF.L.U32 R2, R15, 0x1f, RZ ;  /* 0x0000001f0f027819 */ /* 0x002fe200000006ff */
[----:B------:R-:W-:Y:S01]  /*1890*/  UMOV UR18, 0x0 ;  /* 0x0000000000127882 */ /* 0x000fe20000000000 */
[----:B------:R-:W-:Y:S01]  /*18a0*/  UMOV UR19, 0x10000000 ;  /* 0x1000000000137882 */ /* 0x000fe20000000000 */
[----:B------:R-:W-:Y:S01]  /*18b0*/  UMOV UR12, UR36 ;  /* 0x00000024000c7c82 */ /* 0x000fe20008000000 */
[----:B------:R1:W1:Y:S01]  /*18c0*/  SYNCS.PHASECHK.TRANS64.TRYWAIT P0, [UR8+0x30], R2 ;  /* 0x00003002ff0075a7 */ /* 0x0002620008001108 */
[----:B------:R-:W-:Y:S01]  /*18d0*/  ULEA UR8, UR17, UR4, 0xe ;  /* 0x0000000411087291 */ /* 0x000fe2000f8e70ff */
[----:B------:R-:W-:Y:S01]  /*18e0*/  UMOV UR9, UR33 ;  /* 0x0000002100097c82 */ /* 0x000fe20008000000 */
[----:B------:R-:W-:-:S02]  /*18f0*/  UMOV UR11, UR35 ;  /* 0x00000023000b7c82 */ /* 0x000fc40008000000 */
[----:B------:R-:W-:Y:S02]  /*1900*/  UIADD3 UR32, UPT, UPT, UR8, 0x8400, URZ ;  /* 0x0000840008207890 */ /* 0x000fe4000fffe0ff */
[----:B------:R-:W-:Y:S02]  /*1910*/  UIADD3 UR8, UPT, UPT, UR8, 0x20400, URZ ;  /* 0x0002040008087890 */ /* 0x000fe4000fffe0ff */
[----:B------:R-:W-:Y:S01]  /*1920*/  UIADD3 UR16, UPT, UPT, UR16, 0x1, URZ ;  /* 0x0000000110107890 */ /* 0x000fe2000fffe0ff */
[----:B------:R-:W-:Y:S01]  /*1930*/  UMOV UR24, UR5 ;  /* 0x0000000500187c82 */ /* 0x000fe20008000000 */
[----:B------:R-:W-:Y:S02]  /*1940*/  UMOV UR17, UR6 ;  /* 0x0000000600117c82 */ /* 0x000fe40008000000 */
[----:B------:R-:W-:Y:S01]  /*1950*/  UISETP.NE.AND UP0, UPT, UR16, UR5, UPT ;  /* 0x000000051000728c */ /* 0x000fe2000bf05270 */
[----:B------:R1:W-:Y:S02]  /*1960*/  UTMALDG.3D [UR32], [UR26], desc[UR18] ;  /* 0x000012201a0075b4 */ /* 0x0003e40008011000 */
[----:B------:R1:W-:Y:S06]  /*1970*/  UTMALDG.3D [UR8], [UR20], desc[UR18] ;  /* 0x00001208140075b4 */ /* 0x0003ec0008011000 */
[----:B------:R-:W-:Y:S05]  /*1980*/  BRA.U UP0, `(.L_x_25) ;  /* 0xfffffffd00647547 */ /* 0x000fea000b83ffff */
.L_x_20:
[----:B-1----:R-:W-:Y:S01]  /*1990*/  ULEA UR8, UR6, UR4, 0x3 ;  /* 0x0000000406087291 */ /* 0x002fe2000f8e18ff */
[----:B------:R-:W-:Y:S01]  /*19a0*/  SHF.L.U32 R2, R15, 0x1f, RZ ;  /* 0x0000001f0f027819 */ /* 0x000fe200000006ff */
[----:B------:R-:W-:Y:S01]  /*19b0*/  @!P1 SYNCS.ARRIVE.TRANS64.A1T0 RZ, [UR4+0x88], RZ ;  /* 0x000088ffffff99a7 */ /* 0x000fe20008100004 */
[----:B------:R-:W-:-:S06]  /*19c0*/  UISETP.GT.AND UP0, UPT, UR15, UR14, UPT ;  /* 0x0000000e0f00728c */ /* 0x000fcc000bf04270 */
[----:B--2---:R1:W2:Y:S03]  /*19d0*/  SYNCS.PHASECHK.TRANS64.TRYWAIT P0, [UR8+0x30], R2 ;  /* 0x00003002ff0075a7 */ /* 0x0042a60008001108 */
[----:B------:R-:W-:Y:S05]  /*19e0*/  BRA.U !UP0, `(.L_x_26) ;  /* 0x0000000108a87547 */ /* 0x000fea000b800000 */
[----:B------:R-:W-:Y:S01]  /*19f0*/  UIADD3 UR21, UPT, UPT, UR7, UR24, URZ ;  /* 0x0000001807157290 */ /* 0x000fe2000fffe0ff */
[----:B------:R-:W-:-:S11]  /*1a00*/  UMOV UR25, UR6 ;  /* 0x0000000600197c82 */ /* 0x000fd60008000000 */
.L_x_31:
[----:B-1----:R-:W-:Y:S01]  /*1a10*/  ULEA UR17, UR25, UR4, 0x3 ;  /* 0x0000000419117291 */ /* 0x002fe2000f8e18ff */
[----:B--2---:R-:W-:Y:S01]  /*1a20*/  @!P5 MOV R3, 0x8000 ;  /* 0x000080000003d802 */ /* 0x004fe20000000f00 */
[----:B--2---:R-:W-:Y:S10]  /*1a30*/  @P0 BRA `(.L_x_27) ;  /* 0x00000000000c0947 */ /* 0x004ff40003800000 */
[----:B------:R-:W-:-:S04]  /*1a40*/  SHF.L.U32 R5, R15, 0x1f, RZ ;  /* 0x0000001f0f057819 */ /* 0x000fc800000006ff */
[----:B------:R-:W2:Y:S02]  /*1a50*/  SYNCS.PHASECHK.TRANS64.TRYWAIT P0, [UR17+0x30], R5 ;  /* 0x00003005ff0075a7 */ /* 0x000ea40008001111 */
[----:B--2---:R-:W-:Y:S05]  /*1a60*/  @!P0 BRA `(.L_x_28) ;  /* 0x00000068005c8947 */ /* 0x004fea0003800000 */
.L_x_27:
[----:B------:R2:W-:Y:S01]  /*1a70*/  @!P5 SYNCS.ARRIVE.TRANS64 RZ, [UR17], R3 ;  /* 0x00000003ffffd9a7 */ /* 0x0005e20008000011 */
[----:B------:R-:W-:Y:S04]  /*1a80*/  BSSY.RECONVERGENT B0, `(.L_x_29) ;  /* 0x0000003000007945 */ /* 0x000fe80003800200 */
[----:B------:R-:W-:Y:S05]  /*1a90*/  @P4 BRA `(.L_x_30) ;  /* 0x0000000000044947 */ /* 0x000fea0003800000 */
[----:B------:R-:W-:Y:S05]  /*1aa0*/  BPT.TRAP 0x1 ;  /* 0x000000040000795c */ /* 0x000fea0000300000 */
.L_x_30:
[----:B------:R-:W-:Y:S05]  /*1ab0*/  BSYNC.RECONVERGENT B0 ;  /* 0x0000000000007941 */ /* 0x000fea0003800200 */
.L_x_29:
        /* <DEDUP_REMOVED lines=20> */
[----:B------:R-:W-:Y:S01]  /*1c00*/  UIADD3 UR8, UPT, UPT, UR8, 0x20400, URZ ;  /* 0x0002040008087890 */ /* 0x000fe2000fffe0ff */
[----:B------:R-:W-:Y:S01]  /*1c10*/  UMOV UR9, UR17 ;  /* 0x0000001100097c82 */ /* 0x000fe20008000000 */
[----:B------:R-:W-:Y:S01]  /*1c20*/  UMOV UR11, UR19 ;  /* 0x00000013000b7c82 */ /* 0x000fe20008000000 */
[----:B------:R-:W-:Y:S01]  /*1c30*/  UIADD3 UR24, UPT, UPT, UR24, 0x1, URZ ;  /* 0x0000000118187890 */ /* 0x000fe2000fffe0ff */
[----:B------:R-:W-:-:S03]  /*1c40*/  UMOV UR25, UR6 ;  /* 0x0000000600197c82 */ /* 0x000fc60008000000 */
[----:B------:R1:W-:Y:S01]  /*1c50*/  UTMALDG.3D [UR16], [UR30], desc[UR26] ;  /* 0x00001a101e0075b4 */ /* 0x0003e20008011000 */
[----:B------:R-:W-:Y:S01]  /*1c60*/  UISETP.NE.AND UP0, UPT, UR24, UR21, UPT ;  /* 0x000000151800728c */ /* 0x000fe2000bf05270 */
[----:B------:R1:W-:Y:S08]  /*1c70*/  UTMALDG.3D [UR8], [UR28], desc[UR26] ;  /* 0x00001a081c0075b4 */ /* 0x0003f00008011000 */
[----:B------:R-:W-:Y:S05]  /*1c80*/  BRA.U UP0, `(.L_x_31) ;  /* 0xfffffffd00607547 */ /* 0x000fea000b83ffff */
.L_x_26:
[C---:B-1----:R-:W-:Y:S01]  /*1c90*/  LEA R2, R14.reuse, UR4, 0x3 ;  /* 0x000000040e027c11 */ /* 0x042fe2000f8e18ff */
[----:B------:R-:W-:Y:S01]  /*1ca0*/  NOP ;  /* 0x0000000000007918 */ /* 0x000fe20000000000 */
[----:B--2---:R-:W-:Y:S02]  /*1cb0*/  SHF.L.U32 R3, R13, 0x1f, RZ ;  /* 0x0000001f0d037819 */ /* 0x004fe400000006ff */
[----:B------:R-:W-:Y:S02]  /*1cc0*/  LEA R4, R14, UR4, 0x4 ;  /* 0x000000040e047c11 */ /* 0x000fe4000f8e20ff */
[----:B------:R-:W1:Y:S02]  /*1cd0*/  SYNCS.PHASECHK.TRANS64.TRYWAIT P0, [R2+URZ+0x90], R3 ;  /* 0x00009003020075a7 */ /* 0x000e6400080011ff */
[----:B-1----:R-:W-:Y:S05]  /*1ce0*/  @!P0 BRA `(.L_x_32) ;  /* 0x0000006400d48947 */ /* 0x002fea0003800000 */
.L_x_111:
[----:B------:R-:W2:Y:S01]  /*1cf0*/  LDS.128 R4, [R4+0x120] ;  /* 0x0001200004047984 */ /* 0x000ea20000000c00 */
[----:B---3--:R-:W-:Y:S01]  /*1d00*/  ISETP.GE.AND P0, PT, R72, 0x1, PT ;  /* 0x000000014800780c */ /* 0x008fe20003f06270 */
[----:B-1----:R-:W-:Y:S01]  /*1d10*/  VIADD R2, R2, 0xa0 ;  /* 0x000000a002027836 */ /* 0x002fe20000000000 */
[----:B------:R-:W-:Y:S01]  /*1d20*/  @!PT LDS RZ, [RZ] ;  /* 0x00000000fffff984 */ /* 0x000fe20000000800 */
[----:B------:R-:W-:Y:S01]  /*1d30*/  @!PT LDS RZ, [RZ] ;  /* 0x00000000fffff984 */ /* 0x000fe20000000800 */
[----:B------:R-:W-:Y:S01]  /*1d40*/  @!PT LDS RZ, [RZ] ;  /* 0x00000000fffff984 */ /* 0x000fe20000000800 */
[----:B------:R-:W-:Y:S01]  /*1d50*/  @!PT LDS RZ, [RZ] ;  /* 0x00000000fffff984 */ /* 0x000fe20000000800 */
[----:B------:R1:W-:Y:S06]  /*1d60*/  MEMBAR.ALL.CTA ;  /* 0x0000000000007992 */ /* 0x0003ec0000008000 */
[----:B-1----:R-:W1:Y:S01]  /*1d70*/  FENCE.VIEW.ASYNC.S ;  /* 0x00000000000073c6 */ /* 0x002e620000000000 */
[----:B------:R-:W-:-:S04]  /*1d80*/  PRMT R2, RZ, 0x654, R2 ;  /* 0x00000654ff027816 */ /* 0x000fc80000000002 */
[----:B-1----:R1:W-:Y:S01]  /*1d90*/  SYNCS.ARRIVE.TRANS64.RED.A1T0 RZ, [R2+URZ], RZ ;  /* 0x000000ff02ff79a7 */ /* 0x0023e200081004ff */
[----:B--2---:R-:W-:-:S13]  /*1da0*/  LOP3.LUT P2, RZ, R6, 0x1, RZ, 0xc0, !PT ;  /* 0x0000000106ff7812 */ /* 0x004fda000784c0ff */
[----:B------:R-:W-:Y:S01]  /*1db0*/  @P2 SHF.R.U32.HI R3, RZ, 0x10, R5 ;  /* 0x00000010ff032819 */ /* 0x000fe20000011605 */
[----:B------:R-:W-:Y:S01]  /*1dc0*/  VOTEU.ANY UP0, P2 ;  /* 0x0000000000ff7886 */ /* 0x000fe20001000100 */
[----:B------:R-:W-:Y:S02]  /*1dd0*/  @P2 MOV R11, R4 ;  /* 0x00000004000b2202 */ /* 0x000fe40000000f00 */
[----:B------:R-:W-:Y:S02]  /*1de0*/  @P2 R2UR.BROADCAST UR8, R3 ;  /* 0x00000000030822ca */ /* 0x000fe400008e0000 */
[----:B------:R-:W-:-:S11]  /*1df0*/  @P2 LOP3.LUT R8, R5, 0xffff, RZ, 0xc0, !PT ;  /* 0x0000ffff05082812 */ /* 0x000fd600078ec0ff */
[----:B------:R-:W-:Y:S01]  /*1e00*/  @UP0 UMOV UR36, UR8 ;  /* 0x0000000800240c82 */ /* 0x000fe20008000000 */
[----:B-1----:R-:W-:Y:S05]  /*1e10*/  @!P0 BRA `(.L_x_33) ;  /* 0x0000000000b88947 */ /* 0x002fea0003800000 */
[----:B------:R-:W4:Y:S01]  /*1e20*/  LDC.64 R4, c[0x0][0xb18] ;  /* 0x0002c600ff047b82 */ /* 0x000f220000000a00 */
[----:B------:R-:W-:-:S07]  /*1e30*/  ISETP.NE.AND P3, PT, R72, 0x1, PT ;  /* 0x000000014800780c */ /* 0x000fce0003f65270 */
[----:B------:R-:W1:Y:S08]  /*1e40*/  LDC.64 R6, c[0x0][0xb10] ;  /* 0x0002c400ff067b82 */ /* 0x000e700000000a00 */
[----:B------:R-:W2:Y:S08]  /*1e50*/  LDC R16, c[0x0][0xb20] ;  /* 0x0002c800ff107b82 */ /* 0x000eb00000000800 */
[----:B------:R-:W3:Y:S01]  /*1e60*/  LDC R18, c[0x0][0xb0c] ;  /* 0x0002c300ff127b82 */ /* 0x000ee20000000800 */
[----:B----4-:R-:W-:Y:S01]  /*1e70*/  IMAD.HI.U32 R17, R0, R5, RZ ;  /* 0x0000000500117227 */ /* 0x010fe200078e00ff */
[----:B------:R-:W-:-:S03]  /*1e80*/  ISETP.NE.AND P0, PT, R4, 0x1, PT ;  /* 0x000000010400780c */ /* 0x000fc60003f05270 */
[----:B------:R-:W-:-:S03]  /*1e90*/  IMAD.HI.U32 R5, R8, R5, RZ ;  /* 0x0000000508057227 */ /* 0x000fc600078e00ff */
[----:B------:R-:W4:Y:S01]  /*1ea0*/  LDC.64 R2, c[0x0][0xb28] ;  /* 0x0002ca00ff027b82 */ /* 0x000f220000000a00 */
[----:B-1----:R-:W-:-:S04]  /*1eb0*/  IMAD.HI.U32 R20, R9, R6, RZ ;  /* 0x0000000609147227 */ /* 0x002fc800078e00ff */
[----:B------:R-:W-:Y:S01]  /*1ec0*/  IMAD.HI.U32 R22, R11, R6, RZ ;  /* 0x000000060b167227 */ /* 0x000fe200078e00ff */
[----:B------:R-:W-:Y:S02]  /*1ed0*/  SHF.R.U32.HI R20, RZ, R7, R20 ;  /* 0x00000007ff147219 */ /* 0x000fe40000011614 */
[-C--:B--2---:R-:W-:Y:S02]  /*1ee0*/  SHF.R.U32.HI R17, RZ, R16.reuse, R17 ;  /* 0x00000010ff117219 */ /* 0x084fe40000011611 */
[----:B------:R-:W-:Y:S02]  /*1ef0*/  SHF.R.U32.HI R5, RZ, R16, R5 ;  /* 0x00000010ff057219 */ /* 0x000fe40000011605 */
[----:B------:R-:W-:Y:S02]  /*1f00*/  SEL R17, R0, R17, !P0 ;  /* 0x0000001100117207 */ /* 0x000fe40004000000 */
[----:B------:R-:W-:Y:S02]  /*1f10*/  SHF.R.U32.HI R22, RZ, R7, R22 ;  /* 0x00000007ff167219 */ /* 0x000fe40000011616 */
[----:B---3--:R-:W-:-:S02]  /*1f20*/  ISETP.NE.AND P1, PT, R18, 0x1, PT ;  /* 0x000000011200780c */ /* 0x008fc40003f25270 */
[----:B------:R-:W-:Y:S02]  /*1f30*/  SEL R5, R8, R5, !P0 ;  /* 0x0000000508057207 */ /* 0x000fe40004000000 */
[----:B------:R-:W-:Y:S02]  /*1f40*/  SEL R19, R9, R20, !P1 ;  /* 0x0000001409137207 */ /* 0x000fe40004800000 */
[----:B------:R-:W-:Y:S01]  /*1f50*/  SEL R7, R11, R22, !P1 ;  /* 0x000000160b077207 */ /* 0x000fe20004800000 */
[----:B----4-:R-:W-:-:S04]  /*1f60*/  IMAD.HI.U32 R20, R17, R2, RZ ;  /* 0x0000000211147227 */ /* 0x010fc800078e00ff */
[----:B------:R-:W-:Y:S01]  /*1f70*/  IMAD.HI.U32 R6, R19, R2, RZ ;  /* 0x0000000213067227 */ /* 0x000fe200078e00ff */
[----:B------:R-:W-:-:S04]  /*1f80*/  @P3 SHF.R.U32.HI R17, RZ, R3, R20 ;  /* 0x00000003ff113219 */ /* 0x000fc80000011614 */
[----:B------:R-:W-:Y:S01]  /*1f90*/  @P3 SHF.R.U32.HI R19, RZ, R3, R6 ;  /* 0x00000003ff133219 */ /* 0x000fe20000011606 */
[----:B------:R-:W-:-:S04]  /*1fa0*/  IMAD R17, R72, R17, RZ ;  /* 0x0000001148117224 */ /* 0x000fc800078e02ff */
[----:B------:R-:W-:Y:S01]  /*1fb0*/  IMAD R6, R72, R19, RZ ;  /* 0x0000001348067224 */ /* 0x000fe200078e02ff */
[C---:B------:R-:W-:Y:S02]  /*1fc0*/  ISETP.GE.AND P0, PT, R5.reuse, R17, PT ;  /* 0x000000110500720c */ /* 0x040fe40003f06270 */
[----:B------:R-:W-:Y:S02]  /*1fd0*/  IADD3 R17, PT, PT, -R5, RZ, RZ ;  /* 0x000000ff05117210 */ /* 0x000fe40007ffe1ff */
[----:B------:R-:W-:Y:S01]  /*1fe0*/  ISETP.GE.OR P0, PT, R7, R6, P0 ;  /* 0x000000060700720c */ /* 0x000fe20000706670 */
[----:B------:R-:W-:-:S04]  /*1ff0*/  IMAD.HI.U32 R6, R5, R2, RZ ;  /* 0x0000000205067227 */ /* 0x000fc800078e00ff */
[----:B------:R-:W-:Y:S01]  /*2000*/  IMAD R8, R4, R17, R8 ;  /* 0x0000001104087224 */ /* 0x000fe200078e0208 */
[----:B------:R-:W-:-:S04]  /*2010*/  SHF.R.U32.HI R6, RZ, R3, R6 ;  /* 0x00000003ff067219 */ /* 0x000fc80000011606 */
[----:B------:R-:W-:-:S03]  /*2020*/  SEL R6, R5, R6, !P3 ;  /* 0x0000000605067207 */ /* 0x000fc60005800000 */
[----:B------:R-:W-:-:S04]  /*2030*/  @!P0 IMAD.HI.U32 R16, R7, R2, RZ ;  /* 0x0000000207108227 */ /* 0x000fc800078e00ff */
[----:B------:R-:W-:Y:S01]  /*2040*/  IMAD.MOV R2, RZ, RZ, -R6 ;  /* 0x000000ffff027224 */ /* 0x000fe200078e0a06 */
[----:B------:R-:W-:-:S03]  /*2050*/  @!P0 SHF.R.U32.HI R16, RZ, R3, R16 ;  /* 0x00000003ff108219 */ /* 0x000fc60000011610 */
[----:B------:R-:W-:Y:S01]  /*2060*/  IMAD R2, R72, R2, R5 ;  /* 0x0000000248027224 */ /* 0x000fe200078e0205 */
        /* <DEDUP_REMOVED lines=9> */
.L_x_33:
[----:B------:R-:W1:Y:S02]  /*2100*/  LDCU UR8, c[0x0][0xb30] ;  /* 0x00016600ff0877ac */ /* 0x000e640008000800 */
[----:B-1----:R-:W-:-:S09]  /*2110*/  UISETP.NE.AND UP0, UPT, UR8, 0x1, UPT ;  /* 0x000000010800788c */ /* 0x002fd2000bf05270 */
[----:B------:R-:W-:Y:S05]  /*2120*/  BRA.U UP0, `(.L_x_34) ;  /* 0x0000000100407547 */ /* 0x000fea000b800000 */
[----:B------:R-:W1:Y:S08]  /*2130*/  LDC.64 R4, c[0x0][0xb10] ;  /* 0x0002c400ff047b82 */ /* 0x000e700000000a00 */
[----:B------:R-:W2:Y:S08]  /*2140*/  LDC.64 R2, c[0x0][0xb18] ;  /* 0x0002c600ff027b82 */ /* 0x000eb00000000a00 */
[----:B------:R-:W3:Y:S08]  /*2150*/  LDC R6, c[0x0][0xb20] ;  /* 0x0002c800ff067b82 */ /* 0x000ef00000000800 */
[----:B------:R-:W4:Y:S01]  /*2160*/  LDC R16, c[0x0][0xb0c] ;  /* 0x0002c300ff107b82 */ /* 0x000f220000000800 */
[----:B-1----:R-:W-:-:S05]  /*2170*/  IMAD.HI.U32 R4, R11, R4, RZ ;  /* 0x000000040b047227 */ /* 0x002fca00078e00ff */
[----:B------:R-:W-:Y:S01]  /*2180*/  SHF.R.U32.HI R4, RZ, R5, R4 ;  /* 0x00000005ff047219 */ /* 0x000fe20000011604 */
[----:B--2---:R-:W-:Y:S01]  /*2190*/  IMAD.HI.U32 R3, R8, R3, RZ ;  /* 0x0000000308037227 */ /* 0x004fe200078e00ff */
[----:B------:R-:W-:-:S04]  /*21a0*/  ISETP.NE.AND P0, PT, R2, 0x1, PT ;  /* 0x000000010200780c */ /* 0x000fc80003f05270 */
[----:B---3--:R-:W-:-:S04]  /*21b0*/  SHF.R.U32.HI R3, RZ, R6, R3 ;  /* 0x00000006ff037219 */ /* 0x008fc80000011603 */
[----:B------:R-:W-:Y:S02]  /*21c0*/  SEL R3, R8, R3, !P0 ;  /* 0x0000000308037207 */ /* 0x000fe40004000000 */
[----:B----4-:R-:W-:-:S04]  /*21d0*/  ISETP.NE.AND P1, PT, R16, 0x1, PT ;  /* 0x000000011000780c */ /* 0x010fc80003f25270 */
[----:B------:R-:W-:-:S05]  /*21e0*/  SEL R4, R11, R4, !P1 ;  /* 0x000000040b047207 */ /* 0x000fca0004800000 */
[----:B------:R-:W-:Y:S02]  /*21f0*/  IMAD.IADD R5, R3, 0x1, -R4 ;  /* 0x0000000103057824 */ /* 0x000fe400078e0a04 */
[----:B------:R-:W-:Y:S02]  /*2200*/  IMAD.IADD R3, R4, 0x1, -R3 ;  /* 0x0000000104037824 */ /* 0x000fe400078e0a03 */
[----:B------:R-:W-:Y:S02]  /*2210*/  IMAD R11, R5, R16, R11 ;  /* 0x00000010050b7224 */ /* 0x000fe400078e020b */
[----:B------:R-:W-:-:S07]  /*2220*/  IMAD R8, R3, R2, R8 ;  /* 0x0000000203087224 */ /* 0x000fce00078e0208 */
.L_x_34:
[----:B------:R-:W-:Y:S01]  /*2230*/  VIADD R14, R14, 0x1 ;  /* 0x000000010e0e7836 */ /* 0x000fe20000000000 */
[----:B------:R-:W-:Y:S01]  /*2240*/  PLOP3.LUT P1, PT, PT, PT, PT, 0x80, 0x8 ;  /* 0x000000000008781c */ /* 0x000fe20003f2f070 */
[----:B------:R-:W-:Y:S02]  /*2250*/  IMAD.IADD R21, R11, 0x1, R170 ;  /* 0x000000010b157824 */ /* 0x000fe400078e02aa */
[----:B------:R-:W-:Y:S01]  /*2260*/  IMAD.IADD R20, R8, 0x1, R147 ;  /* 0x0000000108147824 */ /* 0x000fe200078e0293 */
[----:B------:R-:W-:-:S04]  /*2270*/  ISETP.NE.AND P0, PT, R14, 0x2, PT ;  /* 0x000000020e00780c */ /* 0x000fc80003f05270 */
[----:B------:R-:W-:Y:S02]  /*2280*/  SEL R2, RZ, 0x1, P0 ;  /* 0x00000001ff027807 */ /* 0x000fe40000000000 */
[----:B------:R-:W-:Y:S02]  /*2290*/  SEL R14, R14, RZ, P0 ;  /* 0x000000ff0e0e7207 */ /* 0x000fe40000000000 */
[----:B------:R-:W-:Y:S01]  /*22a0*/  LOP3.LUT R13, R13, R2, RZ, 0x3c, !PT ;  /* 0x000000020d0d7212 */ /* 0x000fe200078e3cff */
[----:B------:R-:W-:Y:S06]  /*22b0*/  @P2 BRA `(.L_x_35) ;  /* 0xfffffff000a02947 */ /* 0x000fec000383ffff */
[----:B------:R-:W-:Y:S01]  /*22c0*/  UIADD3 UR4, UPT, UPT, UR4, 0x30, URZ ;  /* 0x0000003004047890 */ /* 0x000fe2000fffe0ff */
[----:B------:R-:W-:-:S03]  /*22d0*/  SHF.L.U32 R3, R15, 0x1f, RZ ;  /* 0x0000001f0f037819 */ /* 0x000fc600000006ff */
[----:B------:R-:W-:-:S09]  /*22e0*/  ULEA UR5, UR6, UR4, 0x3 ;  /* 0x0000000406057291 */ /* 0x000fd2000f8e18ff */
[----:B------:R-:W1:Y:S02]  /*22f0*/  SYNCS.PHASECHK.TRANS64.TRYWAIT P0, [UR5], R3 ;  /* 0x00000003ff0075a7 */ /* 0x000e640008001105 */
[----:B-1----:R-:W-:Y:S05]  /*2300*/  @!P0 BRA `(.L_x_36) ;  /* 0x0000006000608947 */ /* 0x002fea0003800000 */
.L_x_113:
[----:B------:R-:W-:-:S04]  /*2310*/  UIADD3 UR6, UPT, UPT, UR6, 0x1, URZ ;  /* 0x0000000106067890 */ /* 0x000fc8000fffe0ff */
[----:B------:R-:W-:-:S04]  /*2320*/  UISETP.NE.AND UP0, UPT, UR6, 0x6, UPT ;  /* 0x000000060600788c */ /* 0x000fc8000bf05270 */
[----:B------:R-:W-:Y:S02]  /*2330*/  USEL UR7, URZ, 0x1, UP0 ;  /* 0x00000001ff077887 */ /* 0x000fe40008000000 */
[----:B------:R-:W-:-:S04]  /*2340*/  USEL UR6, UR6, URZ, UP0 ;  /* 0x000000ff06067287 */ /* 0x000fc80008000000 */
[----:B------:R-:W-:Y:S01]  /*2350*/  ULEA UR5, UR6, UR4, 0x3 ;  /* 0x0000000406057291 */ /* 0x000fe2000f8e18ff */
[----:B------:R-:W-:-:S04]  /*2360*/  LOP3.LUT R2, R15, UR7, RZ, 0x3c, !PT ;  /* 0x000000070f027c12 */ /* 0x000fc8000f8e3cff */
[----:B-1----:R-:W-:-:S04]  /*2370*/  SHF.L.U32 R3, R2, 0x1f, RZ ;  /* 0x0000001f02037819 */ /* 0x002fc800000006ff */
[----:B------:R-:W1:Y:S02]  /*2380*/  SYNCS.PHASECHK.TRANS64.TRYWAIT P0, [UR5], R3 ;  /* 0x00000003ff0075a7 */ /* 0x000e640008001105 */
[----:B-1----:R-:W-:Y:S05]  /*2390*/  @!P0 BRA `(.L_x_37) ;  /* 0x0000006000548947 */ /* 0x002fea0003800000 */
.L_x_115:
        /* <DEDUP_REMOVED lines=9> */
.L_x_117:
        /* <DEDUP_REMOVED lines=9> */
.L_x_119:
        /* <DEDUP_REMOVED lines=9> */
.L_x_121:
[----:B------:R-:W-:-:S04]  /*2550*/  UIADD3 UR6, UPT, UPT, UR6, 0x1, URZ ;  /* 0x0000000106067890 */ /* 0x000fc8000fffe0ff */
[----:B------:R-:W-:-:S04]  /*2560*/  UISETP.NE.AND UP0, UPT, UR6, 0x6, UPT ;  /* 0x000000060600788c */ /* 0x000fc8000bf05270 */
[----:B------:R-:W-:Y:S02]  /*2570*/  USEL UR5, URZ, 0x1, UP0 ;  /* 0x00000001ff057887 */ /* 0x000fe40008000000 */
[----:B------:R-:W-:-:S04]  /*2580*/  USEL UR6, UR6, URZ, UP0 ;  /* 0x000000ff06067287 */ /* 0x000fc80008000000 */
[----:B------:R-:W-:Y:S01]  /*2590*/  ULEA UR6, UR6, UR4, 0x3 ;  /* 0x0000000406067291 */ /* 0x000fe2000f8e18ff */
[----:B-1----:R-:W-:-:S04]  /*25a0*/  LOP3.LUT R3, R2, UR5, RZ, 0x3c, !PT ;  /* 0x0000000502037c12 */ /* 0x002fc8000f8e3cff */
[----:B------:R-:W-:Y:S01]  /*25b0*/  SHF.L.U32 R3, R3, 0x1f, RZ ;  /* 0x0000001f03037819 */ /* 0x000fe200000006ff */
[----:B----4-:R-:W-:-:S07]  /*25c0*/  IMAD.U32 R0, RZ, RZ, UR6 ;  /* 0x00000006ff007e24 */ /* 0x010fce000f8e00ff */
.L_x_41:
[----:B-1----:R1:W2:Y:S02]  /*25d0*/  SYNCS.PHASECHK.TRANS64.TRYWAIT P0, [R0+URZ], R3 ;  /* 0x00000003000075a7 */ /* 0x0022a400080011ff */
[----:B--2---:R-:W-:Y:S05]  /*25e0*/  @!P0 NANOSLEEP.SYNCS 0x989680 ;  /* 0x009896800000895d */ /* 0x004fea0003900000 */
[----:B------:R-:W2:Y:S02]  /*25f0*/  @!P0 SYNCS.PHASECHK.TRANS64 P0, [R0+URZ], R3 ;  /* 0x00000003000085a7 */ /* 0x000ea400080010ff */
[----:B--2---:R-:W-:Y:S05]  /*2600*/  @P0 EXIT ;  /* 0x000000000000094d */ /* 0x004fea0003800000 */
[----:B------:R-:W-:Y:S05]  /*2610*/  BRA `(.L_x_41) ;  /* 0xfffffffc00ec7947 */ /* 0x000fea000383ffff */
.L_x_17:
[----:B------:R-:W-:-:S04]  /*2620*/  UISETP.NE.AND UP1, UPT, UR37, URZ, UPT ;  /* 0x000000ff2500728c */ /* 0x000fc8000bf25270 */
[----:B------:R-:W-:-:S09]  /*2630*/  UISETP.NE.OR UP1, UPT, UR8, 0x1, UP1 ;  /* 0x000000010800788c */ /* 0x000fd20008f25670 */
[----:B------:R-:W-:Y:S05]  /*2640*/  BRA.U UP1, `(.L_x_42) ;  /* 0x0000000501487547 */ /* 0x000fea000b800000 */
[----:B------:R-:W-:Y:S01]  /*2650*/  ISETP.NE.AND P2, PT, R2, RZ, PT ;  /* 0x000000ff0200720c */ /* 0x000fe20003f45270 */
[----:B------:R-:W-:Y:S01]  /*2660*/  IMAD.MOV.U32 R12, RZ, RZ, 0x1 ;  /* 0x00000001ff0c7424 */ /* 0x000fe200078e00ff */
[----:B------:R-:W-:Y:S02]  /*2670*/  CS2R R10, SRZ ;  /* 0x00000000000a7805 */ /* 0x000fe4000001ff00 */
[----:B------:R-:W-:Y:S01]  /*2680*/  CS2R R8, SRZ ;  /* 0x0000000000087805 */ /* 0x000fe2000001ff00 */
[----:B------:R-:W-:Y:S01]  /*2690*/  UMOV UR4, 0x400 ;  /* 0x0000040000047882 */ /* 0x000fe20000000000 */
[----:B------:R-:W-:Y:S01]  /*26a0*/  UMOV UR6, URZ ;  /* 0x000000ff00067c82 */ /* 0x000fe20008000000 */
[----:B------:R-:W-:-:S12]  /*26b0*/  ULEA UR37, UR37, UR4, 0x18 ;  /* 0x0000000425257291 */ /* 0x000fd8000f8ec0ff */
.L_x_46:
[----:B------:R-:W-:Y:S02]  /*26c0*/  LEA R0, R8, UR37, 0x3 ;  /* 0x0000002508007c11 */ /* 0x000fe4000f8e18ff */
[----:B------:R-:W-:-:S03]  /*26d0*/  SHF.L.U32 R5, R9, 0x1f, RZ ;  /* 0x0000001f09057819 */ /* 0x000fc600000006ff */
[----:B------:R-:W-:Y:S01]  /*26e0*/  VIADD R4, R0, 0x100 ;  /* 0x0000010000047836 */ /* 0x000fe20000000000 */
[----:B------:R-:W1:Y:S02]  /*26f0*/  SYNCS.PHASECHK.TRANS64.TRYWAIT P0, [R0+URZ+0xf0], R5 ;  /* 0x0000f005000075a7 */ /* 0x000e6400080011ff */
[----:B-1----:R-:W-:Y:S05]  /*2700*/  @!P0 BRA `(.L_x_43) ;  /* 0x0000005c00d88947 */ /* 0x002fea0003800000 */
.L_x_122:
[----:B------:R-:W-:Y:S01]  /*2710*/  ULEA UR5, UR6, UR37, 0x3 ;  /* 0x0000002506057291 */ /* 0x000fe2000f8e18ff */
[----:B------:R-:W-:Y:S02]  /*2720*/  PRMT R4, RZ, 0x654, R4 ;  /* 0x00000654ff047816 */ /* 0x000fe40000000004 */
[----:B-1----:R-:W-:Y:S01]  /*2730*/  SHF.L.U32 R5, R12, 0x1f, RZ ;  /* 0x0000001f0c057819 */ /* 0x002fe200000006ff */
[----:B------:R-:W-:Y:S01]  /*2740*/  UIADD3 UR4, UPT, UPT, UR5, 0x90, URZ ;  /* 0x0000009005047890 */ /* 0x000fe2000fffe0ff */
[----:B------:R1:W-:Y:S05]  /*2750*/  SYNCS.ARRIVE.TRANS64.RED.A1T0 RZ, [R4+URZ], RZ ;  /* 0x000000ff04ff79a7 */ /* 0x0003ea00081004ff */
[----:B------:R-:W-:Y:S01]  /*2760*/  IMAD.U32 R7, RZ, RZ, UR4 ;  /* 0x00000004ff077e24 */ /* 0x000fe2000f8e00ff */
[----:B------:R-:W2:Y:S04]  /*2770*/  SYNCS.PHASECHK.TRANS64.TRYWAIT P0, [UR5+0xa0], R5 ;  /* 0x0000a005ff0075a7 */ /* 0x000ea80008001105 */
[----:B------:R-:W-:Y:S01]  /*2780*/  PRMT R6, R2, 0x654, R7 ;  /* 0x0000065402067816 */ /* 0x000fe20000000007 */
[----:B-1----:R-:W-:Y:S01]  /*2790*/  @!P2 IMAD.MOV.U32 R4, RZ, RZ, 0x10 ;  /* 0x00000010ff04a424 */ /* 0x002fe200078e00ff */
[----:B--2---:R-:W-:Y:S06]  /*27a0*/  @!P0 BRA `(.L_x_44) ;  /* 0x0000005c00c48947 */ /* 0x004fec0003800000 */
.L_x_124:
[----:B------:R-:W-:Y:S01]  /*27b0*/  ULEA UR4, UR6, UR37, 0x4 ;  /* 0x0000002506047291 */ /* 0x000fe2000f8e20ff */
[----:B------:R-:W-:Y:S01]  /*27c0*/  SEL R3, R6, R3, !P2 ;  /* 0x0000000306037207 */ /* 0x000fe20005000000 */
[----:B------:R-:W-:Y:S01]  /*27d0*/  UIADD3 UR5, UPT, UPT, UR5, 0x90, URZ ;  /* 0x0000009005057890 */ /* 0x000fe2000fffe0ff */
[----:B-1----:R-:W-:Y:S01]  /*27e0*/  LEA R0, R11, UR37, 0x3 ;  /* 0x000000250b007c11 */ /* 0x002fe2000f8e18ff */
[----:B------:R-:W-:Y:S01]  /*27f0*/  UIADD3 UR4, UPT, UPT, UR4, 0x120, URZ ;  /* 0x0000012004047890 */ /* 0x000fe2000fffe0ff */
[----:B------:R-:W-:Y:S01]  /*2800*/  SHF.L.U32 R5, R10, 0x1f, RZ ;  /* 0x0000001f0a057819 */ /* 0x000fe200000006ff */
[----:B------:R1:W-:Y:S01]  /*2810*/  @!P2 SYNCS.ARRIVE.TRANS64.RED RZ, [R3+URZ], R4 ;  /* 0x0000000403ffa9a7 */ /* 0x0003e200080004ff */
[----:B------:R-:W-:Y:S01]  /*2820*/  UIADD3 UR6, UPT, UPT, UR6, 0x1, URZ ;  /* 0x0000000106067890 */ /* 0x000fe2000fffe0ff */
[----:B------:R-:W-:-:S03]  /*2830*/  VIADD R8, R8, 0x1 ;  /* 0x0000000108087836 */ /* 0x000fc60000000000 */
[----:B------:R-:W-:Y:S02]  /*2840*/  UISETP.NE.AND UP0, UPT, UR6, 0x2, UPT ;  /* 0x000000020600788c */ /* 0x000fe4000bf05270 */
[----:B------:R-:W-:Y:S06]  /*2850*/  UGETNEXTWORKID.BROADCAST [UR4], [UR5] ;  /* 0x00000000040073ca */ /* 0x000fec0008000100 */
[----:B------:R-:W-:Y:S01]  /*2860*/  USEL UR4, URZ, 0x1, UP0 ;  /* 0x00000001ff047887 */ /* 0x000fe20008000000 */
[----:B------:R-:W-:Y:S01]  /*2870*/  ISETP.NE.AND P0, PT, R8, 0x2, PT ;  /* 0x000000020800780c */ /* 0x000fe20003f05270 */
[----:B------:R-:W-:Y:S01]  /*2880*/  USEL UR6, UR6, URZ, UP0 ;  /* 0x000000ff06067287 */ /* 0x000fe20008000000 */
[----:B------:R-:W2:Y:S03]  /*2890*/  SYNCS.PHASECHK.TRANS64.TRYWAIT P1, [R0+URZ+0x90], R5 ;  /* 0x00009005000075a7 */ /* 0x000ea600080211ff */
[----:B------:R-:W-:Y:S01]  /*28a0*/  LOP3.LUT R12, R12, UR4, RZ, 0x3c, !PT ;  /* 0x000000040c0c7c12 */ /* 0x000fe2000f8e3cff */
[----:B-12---:R-:W-:Y:S07]  /*28b0*/  @!P1 BRA `(.L_x_45) ;  /* 0x0000005c00989947 */ /* 0x006fee0003800000 */
.L_x_125:
[C---:B------:R-:W-:Y:S01]  /*28c0*/  LEA R4, R11.reuse, UR37, 0x4 ;  /* 0x000000250b047c11 */ /* 0x040fe2000f8e20ff */
[----:B-1----:R-:W-:Y:S01]  /*28d0*/  VIADD R0, R0, 0xa0 ;  /* 0x000000a000007836 */ /* 0x002fe20000000000 */
[----:B------:R-:W-:Y:S01]  /*28e0*/  SEL R8, R8, RZ, P0 ;  /* 0x000000ff08087207 */ /* 0x000fe20000000000 */
[----:B------:R-:W-:-:S03]  /*28f0*/  VIADD R11, R11, 0x1 ;  /* 0x000000010b0b7836 */ /* 0x000fc60000000000 */
[----:B------:R-:W1:Y:S01]  /*2900*/  LDS.128 R4, [R4+0x120] ;  /* 0x0001200004047984 */ /* 0x000e620000000c00 */
[----:B------:R-:W-:Y:S02]  /*2910*/  PRMT R0, RZ, 0x654, R0 ;  /* 0x00000654ff007816 */ /* 0x000fe40000000000 */
[C---:B------:R-:W-:Y:S01]  /*2920*/  ISETP.NE.AND P1, PT, R11.reuse, 0x2, PT ;  /* 0x000000020b00780c */ /* 0x040fe20003f25270 */
[----:B------:R-:W-:Y:S01]  /*2930*/  @!PT LDS RZ, [RZ] ;  /* 0x00000000fffff984 */ /* 0x000fe20000000800 */
[----:B------:R-:W-:Y:S01]  /*2940*/  @!PT LDS RZ, [RZ] ;  /* 0x00000000fffff984 */ /* 0x000fe20000000800 */
[----:B------:R-:W-:Y:S01]  /*2950*/  @!PT LDS RZ, [RZ] ;  /* 0x00000000fffff984 */ /* 0x000fe20000000800 */
[----:B------:R-:W-:Y:S01]  /*2960*/  @!PT LDS RZ, [RZ] ;  /* 0x00000000fffff984 */ /* 0x000fe20000000800 */
[----:B------:R2:W-:Y:S06]  /*2970*/  MEMBAR.ALL.CTA ;  /* 0x0000000000007992 */ /* 0x0005ec0000008000 */
[----:B--2---:R-:W2:Y:S01]  /*2980*/  FENCE.VIEW.ASYNC.S ;  /* 0x00000000000073c6 */ /* 0x004ea20000000000 */
[----:B------:R-:W-:Y:S01]  /*2990*/  SEL R11, R11, RZ, P1 ;  /* 0x000000ff0b0b7207 */ /* 0x000fe20000800000 */
[----:B--2---:R2:W-:Y:S01]  /*29a0*/  SYNCS.ARRIVE.TRANS64.RED.A1T0 RZ, [R0+URZ], RZ ;  /* 0x000000ff00ff79a7 */ /* 0x0045e200081004ff */
[----:B-1----:R-:W-:-:S02]  /*29b0*/  LOP3.LUT P3, RZ, R6, 0x1, RZ, 0xc0, !PT ;  /* 0x0000000106ff7812 */ /* 0x002fc4000786c0ff */
[----:B------:R-:W-:-:S04]  /*29c0*/  SEL R5, RZ, 0x1, P1 ;  /* 0x00000001ff057807 */ /* 0x000fc80000800000 */
[----:B------:R-:W-:Y:S02]  /*29d0*/  LOP3.LUT R10, R10, R5, RZ, 0x3c, !PT ;  /* 0x000000050a0a7212 */ /* 0x000fe400078e3cff */
[----:B--2---:R-:W-:-:S04]  /*29e0*/  SEL R0, RZ, 0x1, P0 ;  /* 0x00000001ff007807 */ /* 0x004fc80000000000 */
[----:B------:R-:W-:Y:S01]  /*29f0*/  LOP3.LUT R9, R9, R0, RZ, 0x3c, !PT ;  /* 0x0000000009097212 */ /* 0x000fe200078e3cff */
[----:B------:R-:W-:Y:S06]  /*2a00*/  @P3 BRA `(.L_x_46) ;  /* 0xfffffffc002c3947 */ /* 0x000fec000383ffff */
[----:B------:R-:W-:Y:S01]  /*2a10*/  ULEA UR5, UR6, UR37, 0x3 ;  /* 0x0000002506057291 */ /* 0x000fe2000f8e18ff */
[----:B------:R-:W-:-:S08]  /*2a20*/  SHF.L.U32 R3, R12, 0x1f, RZ ;  /* 0x0000001f0c037819 */ /* 0x000fd000000006ff */
[----:B------:R-:W1:Y:S02]  /*2a30*/  SYNCS.PHASECHK.TRANS64 P0, [UR5+0xa0], R3 ;  /* 0x0000a003ff0075a7 */ /* 0x000e640008001005 */
[----:B-1----:R-:W-:Y:S05]  /*2a40*/  @P0 BRA `(.L_x_47) ;  /* 0x0000000000080947 */ /* 0x002fea0003800000 */
[----:B------:R-:W1:Y:S02]  /*2a50*/  SYNCS.PHASECHK.TRANS64.TRYWAIT P0, [UR5+0xa0], R3 ;  /* 0x0000a003ff0075a7 */ /* 0x000e640008001105 */
[----:B-1----:R-:W-:Y:S05]  /*2a60*/  @!P0 BRA `(.L_x_48) ;  /* 0x0000005c00408947 */ /* 0x002fea0003800000 */
.L_x_47:
[----:B------:R-:W-:-:S04]  /*2a70*/  UIADD3 UR4, UPT, UPT, UR6, 0x1, URZ ;  /* 0x0000000106047890 */ /* 0x000fc8000fffe0ff */
[----:B------:R-:W-:-:S04]  /*2a80*/  UISETP.NE.AND UP0, UPT, UR4, 0x2, UPT ;  /* 0x000000020400788c */ /* 0x000fc8000bf05270 */
[----:B------:R-:W-:Y:S02]  /*2a90*/  USEL UR7, URZ, 0x1, UP0 ;  /* 0x00000001ff077887 */ /* 0x000fe40008000000 */
[----:B------:R-:W-:-:S04]  /*2aa0*/  USEL UR4, UR4, URZ, UP0 ;  /* 0x000000ff04047287 */ /* 0x000fc80008000000 */
[----:B------:R-:W-:Y:S01]  /*2ab0*/  ULEA UR4, UR4, UR37, 0x3 ;  /* 0x0000002504047291 */ /* 0x000fe2000f8e18ff */
[----:B-1----:R-:W-:-:S04]  /*2ac0*/  LOP3.LUT R3, R12, UR7, RZ, 0x3c, !PT ;  /* 0x000000070c037c12 */ /* 0x002fc8000f8e3cff */
[----:B------:R-:W-:-:S04]  /*2ad0*/  SHF.L.U32 R0, R3, 0x1f, RZ ;  /* 0x0000001f03007819 */ /* 0x000fc800000006ff */
[----:B------:R-:W1:Y:S02]  /*2ae0*/  SYNCS.PHASECHK.TRANS64 P0, [UR4+0xa0], R0 ;  /* 0x0000a000ff0075a7 */ /* 0x000e640008001004 */
[----:B-1----:R-:W-:Y:S05]  /*2af0*/  @P0 EXIT ;  /* 0x000000000000094d */ /* 0x002fea0003800000 */
[----:B------:R-:W-:Y:S02]  /*2b00*/  SHF.L.U32 R3, R3, 0x1f, RZ ;  /* 0x0000001f03037819 */ /* 0x000fe400000006ff */
[----:B------:R-:W-:-:S07]  /*2b10*/  MOV R0, UR4 ;  /* 0x0000000400007c02 */ /* 0x000fce0008000f00 */
.L_x_49:
[----:B-1----:R1:W2:Y:S02]  /*2b20*/  SYNCS.PHASECHK.TRANS64.TRYWAIT P0, [R0+URZ+0xa0], R3 ;  /* 0x0000a003000075a7 */ /* 0x0022a400080011ff */
[----:B--2---:R-:W-:Y:S05]  /*2b30*/  @!P0 NANOSLEEP.SYNCS 0x989680 ;  /* 0x009896800000895d */ /* 0x004fea0003900000 */
[----:B------:R-:W2:Y:S02]  /*2b40*/  @!P0 SYNCS.PHASECHK.TRANS64 P0, [R0+URZ+0xa0], R3 ;  /* 0x0000a003000085a7 */ /* 0x000ea400080010ff */
[----:B--2---:R-:W-:Y:S05]  /*2b50*/  @P0 EXIT ;  /* 0x000000000000094d */ /* 0x004fea0003800000 */
[----:B------:R-:W-:Y:S05]  /*2b60*/  BRA `(.L_x_49) ;  /* 0xfffffffc00ec7947 */ /* 0x000fea000383ffff */
.L_x_42:
[----:B------:R-:W-:-:S09]  /*2b70*/  UISETP.NE.AND UP1, UPT, UR8, URZ, UPT ;  /* 0x000000ff0800728c */ /* 0x000fd2000bf25270 */
[----:B------:R-:W-:Y:S05]  /*2b80*/  BRA.U UP1, `(.L_x_50) ;  /* 0x0000000d01ac7547 */ /* 0x000fea000b800000 */
[----:B------:R-:W-:Y:S01]  /*2b90*/  UMOV UR4, 0x40 ;  /* 0x0000004000047882 */ /* 0x000fe20000000000 */
[----:B------:R-:W-:Y:S01]  /*2ba0*/  NOP ;  /* 0x0000000000007918 */ /* 0x000fe20000000000 */
[----:B------:R-:W-:Y:S01]  /*2bb0*/  ULEA UR4, UR37, UR4, 0x18 ;  /* 0x0000000425047291 */ /* 0x000fe2000f8ec0ff */
[----:B------:R-:W-:Y:S02]  /*2bc0*/  UMOV UR5, 0x400 ;  /* 0x0000040000057882 */ /* 0x000fe40000000000 */
[----:B------:R-:W-:-:S06]  /*2bd0*/  ULEA UR37, UR37, UR5, 0x18 ;  /* 0x0000000525257291 */ /* 0x000fcc000f8ec0ff */
[----:B------:R-:W1:Y:S02]  /*2be0*/  LDS.U8 R0, [UR4+0x1c] ;  /* 0x00001c04ff007984 */ /* 0x000e640008000000 */
[----:B-1----:R-:W-:-:S13]  /*2bf0*/  ISETP.NE.AND P0, PT, R0, RZ, PT ;  /* 0x000000ff0000720c */ /* 0x002fda0003f05270 */
[----:B------:R-:W-:Y:S05]  /*2c00*/  @P0 BRA `(.L_x_51) ;  /* 0x0000000000580947 */ /* 0x000fea0003800000 */
[----:B------:R-:W-:-:S13]  /*2c10*/  ELECT P0, URZ, PT ;  /* 0x0000000000ff782f */ /* 0x000fda0003800000 */
[----:B------:R-:W-:Y:S05]  /*2c20*/  @!P0 BRA `(.L_x_52) ;  /* 0x0000000000608947 */ /* 0x000fea0003800000 */
[----:B------:R-:W-:Y:S01]  /*2c30*/  UMOV UR5, 0x10 ;  /* 0x0000001000057882 */ /* 0x000fe20000000000 */
[----:B------:R-:W-:Y:S01]  /*2c40*/  HFMA2 R0, -RZ, RZ, 0, 5.9604644775390625e-08 ;  /* 0x00000001ff007431 */ /* 0x000fe200000001ff */
[----:B------:R-:W-:-:S03]  /*2c50*/  MOV R2, 0xffff ;  /* 0x0000ffff00027802 */ /* 0x000fc60000000f00 */
[----:B------:R-:W-:Y:S04]  /*2c60*/  DEPBAR.LE SB1, 0x36 ;  /* 0x00009d800000791a */ /* 0x000fe80000000000 */
[----:B------:R-:W1:Y:S02]  /*2c70*/  UTCATOMSWS.FIND_AND_SET.ALIGN UP0, UR5, UR5 ;  /* 0x00000005000575e3 */ /* 0x000e640008000800 */
[----:B-1----:R-:W-:Y:S01]  /*2c80*/  MOV R3, UR5 ;  /* 0x0000000500037c02 */ /* 0x002fe20008000f00 */
[----:B------:R-:W-:Y:S06]  /*2c90*/  BRA.U UP0, `(.L_x_53) ;  /* 0x0000000100187547 */ /* 0x000fec000b800000 */
.L_x_54:
[----:B------:R-:W-:Y:S05]  /*2ca0*/  NANOSLEEP 0x64 ;  /* 0x000000640000795d */ /* 0x000fea0003800000 */
[----:B------:R-:W-:-:S05]  /*2cb0*/  UMOV UR5, 0x10 ;  /* 0x0000001000057882 */ /* 0x000fca0000000000 */
[----:B------:R-:W-:Y:S04]  /*2cc0*/  DEPBAR.LE SB1, 0x36 ;  /* 0x00009d800000791a */ /* 0x000fe80000000000 */
[----:B------:R-:W1:Y:S02]  /*2cd0*/  UTCATOMSWS.FIND_AND_SET.ALIGN UP0, UR5, UR5 ;  /* 0x00000005000575e3 */ /* 0x000e640008000800 */
[----:B-1----:R-:W-:Y:S01]  /*2ce0*/  MOV R3, UR5 ;  /* 0x0000000500037c02 */ /* 0x002fe20008000f00 */
[----:B------:R-:W-:Y:S05]  /*2cf0*/  BRA.U !UP0, `(.L_x_54) ;  /* 0xfffffffd08e87547 */ /* 0x000fea000b83ffff */
.L_x_53:
[-C--:B------:R-:W-:Y:S02]  /*2d00*/  SHF.L.U32 R2, R2, R3.reuse, RZ ;  /* 0x0000000302027219 */ /* 0x080fe400000006ff */
[----:B------:R-:W-:Y:S01]  /*2d10*/  SHF.L.U32 R0, R0, R3, RZ ;  /* 0x0000000300007219 */ /* 0x000fe200000006ff */
[----:B------:R-:W-:Y:S02]  /*2d20*/  IMAD.SHL.U32 R3, R3, 0x20, RZ ;  /* 0x0000002003037824 */ /* 0x000fe400078e00ff */
[----:B------:R1:W-:Y:S04]  /*2d30*/  ATOMS.OR RZ, [UR4+0x14], R2 ;  /* 0x00001402ffff798c */ /* 0x0003e8000b000004 */
[----:B------:R1:W-:Y:S04]  /*2d40*/  ATOMS.OR RZ, [UR4+0x18], R0 ;  /* 0x00001800ffff798c */ /* 0x0003e8000b000004 */
[----:B------:R1:W-:Y:S01]  /*2d50*/  STS [UR37+0x140], R3 ;  /* 0x00014003ff007988 */ /* 0x0003e20008000825 */
[----:B------:R-:W-:Y:S05]  /*2d60*/  BRA `(.L_x_52) ;  /* 0x0000000000107947 */ /* 0x000fea0003800000 */
.L_x_51:
[----:B------:R-:W-:Y:S02]  /*2d70*/  MOV R0, 0xffffffff ;  /* 0xffffffff00007802 */ /* 0x000fe40000000f00 */
[----:B------:R-:W-:-:S03]  /*2d80*/  MOV R2, 0x2db0 ;  /* 0x00002db000027802 */ /* 0x000fc60000000f00 */
[----:B------:R1:W-:Y:S04]  /*2d90*/  STS [UR37+0x140], R0 ;  /* 0x00014000ff007988 */ /* 0x0003e80008000825 */
[----:B-1-3-5:R-:W-:Y:S05]  /*2da0*/  CALL.REL.NOINC `($__internal_1_$__cuda_sm10x_tcgen05_guardrail_trap_phase_invalid_during_alloc) ;  /* 0x0000005c00fc7944 */ /* 0x02afea0003c00000 */
.L_x_52:
[----:B------:R-:W-:Y:S05]  /*2db0*/  WARPSYNC.ALL ;  /* 0x0000000000007948 */ /* 0x000fea0003800000 */
[----:B------:R-:W2:Y:S01]  /*2dc0*/  S2UR UR5, SR_CgaCtaId ;  /* 0x00000000000579c3 */ /* 0x000ea20000008800 */
[----:B------:R-:W-:Y:S01]  /*2dd0*/  UMOV UR4, 0x400 ;  /* 0x0000040000047882 */ /* 0x000fe20000000000 */
[----:B------:R-:W-:-:S06]  /*2de0*/  NOP ;  /* 0x0000000000007918 */ /* 0x000fcc0000000000 */
[----:B------:R-:W-:Y:S06]  /*2df0*/  BAR.ARV 0x6, 0xa0 ;  /* 0x0182800000007b1d */ /* 0x000fec0000002000 */
[----:B------:R-:W4:Y:S01]  /*2e00*/  LDCU UR7, c[0x0][0x38c] ;  /* 0x00007180ff0777ac */ /* 0x000f220008000800 */
[----:B------:R-:W-:Y:S01]  /*2e10*/  IMAD.MOV.U32 R11, RZ, RZ, 0x1 ;  /* 0x00000001ff0b7424 */ /* 0x000fe200078e00ff */
[----:B------:R-:W-:Y:S01]  /*2e20*/  CS2R R8, SRZ ;  /* 0x0000000000087805 */ /* 0x000fe2000001ff00 */
[----:B------:R-:W-:Y:S01]  /*2e30*/  IMAD.MOV.U32 R10, RZ, RZ, RZ ;  /* 0x000000ffff0a7224 */ /* 0x000fe200078e00ff */
[----:B------:R-:W3:Y:S01]  /*2e40*/  LDCU UR6, c[0x0][0x38c] ;  /* 0x00007180ff0677ac */ /* 0x000ee20008000800 */
[----:B------:R-:W-:Y:S01]  /*2e50*/  UMOV UR13, URZ ;  /* 0x000000ff000d7c82 */ /* 0x000fe20008000000 */
[----:B------:R-:W-:Y:S01]  /*2e60*/  UMOV UR12, URZ ;  /* 0x000000ff000c7c82 */ /* 0x000fe20008000000 */
[----:B--2---:R-:W-:Y:S01]  /*2e70*/  ULEA UR5, UR5, UR4, 0x18 ;  /* 0x0000000405057291 */ /* 0x004fe2000f8ec0ff */
[----:B------:R-:W-:Y:S01]  /*2e80*/  UMOV UR24, 0x0 ;  /* 0x0000000000187882 */ /* 0x000fe20000000000 */
[----:B------:R-:W-:-:S02]  /*2e90*/  UMOV UR25, 0x8218090 ;  /* 0x0821809000197882 */ /* 0x000fc40000000000 */
[----:B------:R-:W-:Y:S02]  /*2ea0*/  UIADD3 UR15, UPT, UPT, UR5, 0x8400, URZ ;  /* 0x00008400050f7890 */ /* 0x000fe4000fffe0ff */
[----:B------:R-:W-:Y:S02]  /*2eb0*/  UIADD3 UR14, UPT, UPT, UR5, 0x20400, URZ ;  /* 0x00020400050e7890 */ /* 0x000fe4000fffe0ff */
[----:B----4-:R-:W-:Y:S01]  /*2ec0*/  UIADD3 UR7, UPT, UPT, UR7, 0x7f, URZ ;  /* 0x0000007f07077890 */ /* 0x010fe2000fffe0ff */
[----:B-1----:R-:W1:Y:S01]  /*2ed0*/  LDS R0, [UR5+0x140] ;  /* 0x00014005ff007984 */ /* 0x002e620008000800 */
[----:B------:R-:W-:Y:S02]  /*2ee0*/  USHF.R.U32.HI UR15, URZ, 0x4, UR15 ;  /* 0x00000004ff0f7899 */ /* 0x000fe4000801160f */
[----:B------:R-:W-:Y:S02]  /*2ef0*/  USHF.R.S32.HI UR4, URZ, 0x1f, UR7 ;  /* 0x0000001fff047899 */ /* 0x000fe40008011407 */
[----:B------:R-:W-:-:S02]  /*2f00*/  USHF.R.U32.HI UR14, URZ, 0x4, UR14 ;  /* 0x00000004ff0e7899 */ /* 0x000fc4000801160e */
[----:B------:R-:W-:Y:S01]  /*2f10*/  ULEA.HI UR4, UR4, UR7, URZ, 0x7 ;  /* 0x0000000704047291 */ /* 0x000fe2000f8f38ff */
[----:B------:R-:W-:Y:S01]  /*2f20*/  UMOV UR22, 0x0 ;  /* 0x0000000000167882 */ /* 0x000fe20000000000 */
[----:B------:R-:W-:Y:S02]  /*2f30*/  UMOV UR23, 0x8218090 ;  /* 0x0821809000177882 */ /* 0x000fe40000000000 */
[----:B------:R-:W-:Y:S02]  /*2f40*/  USHF.R.S32.HI UR4, URZ, 0x7, UR4 ;  /* 0x00000007ff047899 */ /* 0x000fe40008011404 */
[----:B------:R-:W-:Y:S02]  /*2f50*/  ULOP3.LUT UR15, UR15, 0x3fff, URZ, 0xc0, !UPT ;  /* 0x00003fff0f0f7892 */ /* 0x000fe4000f8ec0ff */
[----:B------:R-:W-:Y:S02]  /*2f60*/  UISETP.LT.AND UP0, UPT, UR4, 0x1, UPT ;  /* 0x000000010400788c */ /* 0x000fe4000bf01270 */
[----:B------:R-:W-:-:S02]  /*2f70*/  ULOP3.LUT UR14, UR14, 0x3fff, URZ, 0xc0, !UPT ;  /* 0x00003fff0e0e7892 */ /* 0x000fc4000f8ec0ff */
[----:B------:R-:W-:Y:S02]  /*2f80*/  USEL UR9, UR4, 0x1, !UP0 ;  /* 0x0000000104097887 */ /* 0x000fe4000c000000 */
[----:B---3--:R-:W-:Y:S02]  /*2f90*/  UISETP.GE.AND UP3, UPT, UR6, 0x1, UPT ;  /* 0x000000010600788c */ /* 0x008fe4000bf66270 */
[----:B------:R-:W-:Y:S01]  /*2fa0*/  UIADD3 UR9, UPT, UPT, -UR9, URZ, URZ ;  /* 0x000000ff09097290 */ /* 0x000fe2000fffe1ff */
[----:B------:R-:W-:Y:S01]  /*2fb0*/  UMOV UR20, 0x0 ;  /* 0x0000000000147882 */ /* 0x000fe20000000000 */
[----:B------:R-:W-:Y:S01]  /*2fc0*/  UMOV UR21, 0x8218090 ;  /* 0x0821809000157882 */ /* 0x000fe20000000000 */
[----:B------:R-:W-:Y:S01]  /*2fd0*/  UMOV UR18, 0x0 ;  /* 0x0000000000127882 */ /* 0x000fe20000000000 */
[----:B------:R-:W-:Y:S01]  /*2fe0*/  UMOV UR19, 0x8218090 ;  /* 0x0821809000137882 */ /* 0x000fe20000000000 */
[----:B-1----:R-:W-:-:S15]  /*2ff0*/  R2UR UR16, R0 ;  /* 0x00000000001072ca */ /* 0x002fde00000e0000 */
.L_x_61:
[----:B------:R-:W-:Y:S02]  /*3000*/  LEA R0, R10, UR5, 0x3 ;  /* 0x000000050a007c11 */ /* 0x000fe4000f8e18ff */
[----:B------:R-:W-:Y:S02]  /*3010*/  SHF.L.U32 R5, R9, 0x1f, RZ ;  /* 0x0000001f09057819 */ /* 0x000fe400000006ff */
[----:B------:R-:W-:Y:S01]  /*3020*/  PLOP3.LUT P0, PT, PT, PT, UP3, 0x80, 0x8 ;  /* 0x000000000008781c */ /* 0x000fe20003f0f038 */
[----:B------:R-:W-:Y:S01]  /*3030*/  VIADD R3, R0, 0xa0 ;  /* 0x000000a000037836 */ /* 0x000fe20000000000 */
[----:B-1----:R-:W1:Y:S02]  /*3040*/  SYNCS.PHASECHK.TRANS64.TRYWAIT P1, [R0+URZ+0x90], R5 ;  /* 0x00009005000075a7 */ /* 0x002e6400080211ff */
[----:B-1-3--:R-:W-:Y:S09]  /*3050*/  @!P1 BRA `(.L_x_55) ;  /* 0x0000005400dc9947 */ /* 0x00aff20003800000 */
.L_x_127:
[----:B------:R-:W-:Y:S01]  /*3060*/  LEA R4, R10, UR5, 0x4 ;  /* 0x000000050a047c11 */ /* 0x000fe2000f8e20ff */
[----:B------:R-:W-:Y:S01]  /*3070*/  @UP3 ULEA UR6, UR12, UR5, 0x3 ;  /* 0x000000050c063291 */ /* 0x000fe2000f8e18ff */
[----:B------:R-:W-:Y:S01]  /*3080*/  PLOP3.LUT P2, PT, PT, PT, PT, 0x80, 0x8 ;  /* 0x000000000008781c */ /* 0x000fe20003f4f070 */
[----:B------:R-:W-:Y:S01]  /*3090*/  ULEA UR7, UR13, UR5, 0x3 ;  /* 0x000000050d077291 */ /* 0x000fe2000f8e18ff */
[----:B------:R-:W-:Y:S01]  /*30a0*/  PRMT R3, RZ, 0x654, R3 ;  /* 0x00000654ff037816 */ /* 0x000fe20000000003 */
[----:B------:R-:W-:Y:S01]  /*30b0*/  ULEA UR8, UR13, UR16, 0x7 ;  /* 0x000000100d087291 */ /* 0x000fe2000f8e38ff */
[----:B-1----:R-:W1:Y:S01]  /*30c0*/  LDS.128 R4, [R4+0x120] ;  /* 0x0001200004047984 */ /* 0x002e620000000c00 */
[----:B------:R-:W-:Y:S02]  /*30d0*/  @P0 SHF.L.U32 R2, R8, 0x1f, RZ ;  /* 0x0000001f08020819 */ /* 0x000fe400000006ff */
[----:B------:R-:W-:Y:S01]  /*30e0*/  SHF.L.U32 R0, R11, 0x1f, RZ ;  /* 0x0000001f0b007819 */ /* 0x000fe200000006ff */
[----:B------:R-:W-:Y:S01]  /*30f0*/  @!PT LDS RZ, [RZ] ;  /* 0x00000000fffff984 */ /* 0x000fe20000000800 */
[----:B------:R-:W-:Y:S01]  /*3100*/  @!PT LDS RZ, [RZ] ;  /* 0x00000000fffff984 */ /* 0x000fe20000000800 */
[----:B------:R-:W-:Y:S01]  /*3110*/  @!PT LDS RZ, [RZ] ;  /* 0x00000000fffff984 */ /* 0x000fe20000000800 */
[----:B------:R-:W-:Y:S01]  /*3120*/  @!PT LDS RZ, [RZ] ;  /* 0x00000000fffff984 */ /* 0x000fe20000000800 */
[----:B------:R2:W-:Y:S06]  /*3130*/  MEMBAR.ALL.CTA ;  /* 0x0000000000007992 */ /* 0x0005ec0000008000 */
[----:B--2---:R-:W2:Y:S02]  /*3140*/  FENCE.VIEW.ASYNC.S ;  /* 0x00000000000073c6 */ /* 0x004ea40000000000 */
[----:B--2---:R2:W-:Y:S01]  /*3150*/  SYNCS.ARRIVE.TRANS64.RED.A1T0 RZ, [R3+URZ], RZ ;  /* 0x000000ff03ff79a7 */ /* 0x0045e200081004ff */
[----:B------:R2:W3:Y:S01]  /*3160*/  @P0 SYNCS.PHASECHK.TRANS64.TRYWAIT P2, [UR6], R2 ;  /* 0x00000002ff0005a7 */ /* 0x0004e20008041106 */
[----:B-1----:R-:W-:Y:S01]  /*3170*/  LOP3.LUT P1, RZ, R6, 0x1, RZ, 0xc0, !PT ;  /* 0x0000000106ff7812 */ /* 0x002fe2000782c0ff */
[----:B------:R-:W1:Y:S02]  /*3180*/  SYNCS.PHASECHK.TRANS64.TRYWAIT P0, [UR7+0xd0], R0 ;  /* 0x0000d000ff0075a7 */ /* 0x000e640008001107 */
[----:B-123--:R-:W-:Y:S10]  /*3190*/  @!P0 BRA `(.L_x_56) ;  /* 0x0000005400a08947 */ /* 0x00eff40003800000 */
.L_x_129:
[----:B------:R-:W-:Y:S01]  /*31a0*/  IADD3 R10, PT, PT, R10, 0x1, RZ ;  /* 0x000000010a0a7810 */ /* 0x000fe20007ffe0ff */
[----:B------:R-:W-:Y:S06]  /*31b0*/  BRA.U !UP3, `(.L_x_57) ;  /* 0x000000010bc07547 */ /* 0x000fec000b800000 */
[----:B------:R-:W-:Y:S01]  /*31c0*/  UPLOP3.LUT UP4, UPT, UPT, UPT, UPT, 0x40, 0x4 ;  /* 0x000000000004789c */ /* 0x000fe20003f8e870 */
[----:B------:R-:W-:Y:S01]  /*31d0*/  UMOV UR11, UR9 ;  /* 0x00000009000b7c82 */ /* 0x000fe20008000000 */
[----:B------:R-:W-:Y:S01]  /*31e0*/  UMOV UR10, UR4 ;  /* 0x00000004000a7c82 */ /* 0x000fe20008000000 */
[----:B------:R-:W-:-:S08]  /*31f0*/  UMOV UR17, UR12 ;  /* 0x0000000c00117c82 */ /* 0x000fd00008000000 */
.L_x_60:
[----:B------:R-:W-:Y:S02]  /*3200*/  UIADD3 UR11, UPT, UPT, UR11, 0x1, URZ ;  /* 0x000000010b0b7890 */ /* 0x000fe4000fffe0ff */
[----:B--2---:R-:W-:Y:S02]  /*3210*/  ULEA UR6, UR17, UR5, 0x3 ;  /* 0x0000000511067291 */ /* 0x004fe4000f8e18ff */
[----:B------:R-:W-:Y:S01]  /*3220*/  UISETP.NE.AND UP0, UPT, UR11, URZ, UPT ;  /* 0x000000ff0b00728c */ /* 0x000fe2000bf05270 */
[----:B---3--:R-:W-:Y:S10]  /*3230*/  @P2 BRA `(.L_x_58) ;  /* 0x00000000000c2947 */ /* 0x008ff40003800000 */
[----:B-1----:R-:W-:Y:S04]  /*3240*/  SHF.L.U32 R3, R8, 0x1f, RZ ;  /* 0x0000001f08037819 */ /* 0x002fe800000006ff */
[----:B------:R-:W1:Y:S02]  /*3250*/  SYNCS.PHASECHK.TRANS64.TRYWAIT P0, [UR6], R3 ;  /* 0x00000003ff0075a7 */ /* 0x000e640008001106 */
[----:B-1----:R-:W-:Y:S05]  /*3260*/  @!P0 BRA `(.L_x_59) ;  /* 0x0000005400848947 */ /* 0x002fea0003800000 */
.L_x_58:
[----:B------:R-:W-:Y:S01]  /*3270*/  UISETP.NE.AND UP1, UPT, UR10, 0x1, UPT ;  /* 0x000000010a00788c */ /* 0x000fe2000bf25270 */
[----:B------:R-:W-:Y:S01]  /*3280*/  PLOP3.LUT P2, PT, PT, PT, PT, 0x80, 0x8 ;  /* 0x000000000008781c */ /* 0x000fe20003f4f070 */
[----:B------:R-:W-:Y:S02]  /*3290*/  UIADD3 UR12, UPT, UPT, UR17, 0x1, URZ ;  /* 0x00000001110c7890 */ /* 0x000fe4000fffe0ff */
[----:B------:R-:W-:Y:S02]  /*32a0*/  ULEA UR28, UR17, UR15, 0xa ;  /* 0x0000000f111c7291 */ /* 0x000fe4000f8e50ff */
[----:B------:R-:W-:Y:S01]  /*32b0*/  UISETP.NE.AND UP2, UPT, UR12, 0x6, UPT ;  /* 0x000000060c00788c */ /* 0x000fe2000bf45270 */
[----:B------:R-:W-:Y:S01]  /*32c0*/  PLOP3.LUT P0, PT, PT, PT, UP1, 0x80, 0x8 ;  /* 0x000000000008781c */ /* 0x000fe20003f0f018 */
[----:B------:R-:W-:Y:S02]  /*32d0*/  UIADD3 UR40, UPT, UPT, UR28, 0x100, URZ ;  /* 0x000001001c287890 */ /* 0x000fe4000fffe0ff */
[----:B------:R-:W-:Y:S02]  /*32e0*/  USEL UR27, URZ, 0x1, UP2 ;  /* 0x00000001ff1b7887 */ /* 0x000fe40009000000 */
[----:B------:R-:W-:Y:S02]  /*32f0*/  USEL UR12, UR12, URZ, UP2 ;  /* 0x000000ff0c0c7287 */ /* 0x000fe40009000000 */
[----:B------:R-:W-:Y:S02]  /*3300*/  UIADD3 UR36, UPT, UPT, UR28, 0x200, URZ ;  /* 0x000002001c247890 */ /* 0x000fe4000fffe0ff */
[----:B------:R-:W-:Y:S01]  /*3310*/  @UP1 ULEA UR26, UR12, UR5, 0x3 ;  /* 0x000000050c1a1291 */ /* 0x000fe2000f8e18ff */
[----:B------:R-:W-:Y:S01]  /*3320*/  LOP3.LUT R8, R8, UR27, RZ, 0x3c, !PT ;  /* 0x0000001b08087c12 */ /* 0x000fe2000f8e3cff */
[----:B------:R-:W-:Y:S02]  /*3330*/  UIADD3 UR32, UPT, UPT, UR28, 0x300, URZ ;  /* 0x000003001c207890 */ /* 0x000fe4000fffe0ff */
[----:B------:R-:W-:Y:S01]  /*3340*/  UIADD3 UR6, UPT, UPT, UR6, 0x30, URZ ;  /* 0x0000003006067890 */ /* 0x000fe2000fffe0ff */
[----:B-1----:R-:W-:Y:S01]  /*3350*/  @P0 SHF.L.U32 R0, R8, 0x1f, RZ ;  /* 0x0000001f08000819 */ /* 0x002fe200000006ff */
[----:B------:R-:W-:Y:S01]  /*3360*/  UIADD3 UR10, UPT, UPT, UR10, -0x1, URZ ;  /* 0xffffffff0a0a7890 */ /* 0x000fe2000fffe0ff */
[----:B------:R-:W-:Y:S02]  /*3370*/  UMOV UR29, 0x40004040 ;  /* 0x40004040001d7882 */ /* 0x000fe40000000000 */
[----:B------:R2:W3:Y:S01]  /*3380*/  @P0 SYNCS.PHASECHK.TRANS64.TRYWAIT P2, [UR26], R0 ;  /* 0x00000000ff0005a7 */ /* 0x0004e2000804111a */
[----:B------:R-:W-:Y:S01]  /*3390*/  ULEA UR26, UR17, UR14, 0xa ;  /* 0x0000000e111a7291 */ /* 0x000fe2000f8e50ff */
[----:B------:R-:W-:Y:S01]  /*33a0*/  UMOV UR27, 0x40004040 ;  /* 0x40004040001b7882 */ /* 0x000fe20000000000 */
[----:B------:R-:W-:Y:S02]  /*33b0*/  UMOV UR41, 0x40004040 ;  /* 0x4000404000297882 */ /* 0x000fe40000000000 */
[----:B------:R-:W-:Y:S02]  /*33c0*/  UIADD3 UR38, UPT, UPT, UR26, 0x100, URZ ;  /* 0x000001001a267890 */ /* 0x000fe4000fffe0ff */
[----:B------:R-:W-:Y:S02]  /*33d0*/  UIADD3 UR34, UPT, UPT, UR26, 0x200, URZ ;  /* 0x000002001a227890 */ /* 0x000fe4000fffe0ff */
[----:B------:R-:W-:Y:S01]  /*33e0*/  UIADD3 UR30, UPT, UPT, UR26, 0x300, URZ ;  /* 0x000003001a1e7890 */ /* 0x000fe2000fffe0ff */
[----:B------:R2:W-:Y:S01]  /*33f0*/  UTCQMMA gdesc[UR28], gdesc[UR26], tmem[UR8], tmem[UR24], idesc[UR25], UP4 ;  /* 0x00ff181a1c0075ea */ /* 0x0005e2000a000308 */
[----:B------:R-:W-:Y:S01]  /*3400*/  UPLOP3.LUT UP4, UPT, UPT, UPT, UPT, 0x80, 0x8 ;  /* 0x000000000008789c */ /* 0x000fe20003f8f070 */
[----:B------:R-:W-:Y:S01]  /*3410*/  UMOV UR39, 0x40004040 ;  /* 0x4000404000277882 */ /* 0x000fe20000000000 */
[----:B------:R-:W-:Y:S01]  /*3420*/  UMOV UR37, 0x40004040 ;  /* 0x4000404000257882 */ /* 0x000fe20000000000 */
[----:B------:R2:W-:Y:S01]  /*3430*/  UTCQMMA gdesc[UR40], gdesc[UR38], tmem[UR8], tmem[UR22], idesc[UR23], UPT ;  /* 0x00ff1626280075ea */ /* 0x0005e2000b800308 */
[----:B------:R-:W-:Y:S01]  /*3440*/  UMOV UR35, 0x40004040 ;  /* 0x4000404000237882 */ /* 0x000fe20000000000 */
[----:B------:R-:W-:Y:S01]  /*3450*/  UMOV UR33, 0x40004040 ;  /* 0x4000404000217882 */ /* 0x000fe20000000000 */
[----:B------:R-:W-:Y:S01]  /*3460*/  UMOV UR31, 0x40004040 ;  /* 0x40004040001f7882 */ /* 0x000fe20000000000 */
[----:B------:R2:W-:Y:S01]  /*3470*/  UTCQMMA gdesc[UR36], gdesc[UR34], tmem[UR8], tmem[UR20], idesc[UR21], UPT ;  /* 0x00ff1422240075ea */ /* 0x0005e2000b800308 */
[----:B------:R2:W-:Y:S01]  /*3480*/  UTCQMMA gdesc[UR32], gdesc[UR30], tmem[UR8], tmem[UR18], idesc[UR19], UPT ;  /* 0x00ff121e200075ea */ /* 0x0005e2000b800308 */
[----:B------:R2:W-:Y:S01]  /*3490*/  UTCBAR [UR6], URZ ;  /* 0x000000ff060073e9 */ /* 0x0005e200080000ff */
[----:B------:R-:W-:Y:S01]  /*34a0*/  UMOV UR17, UR12 ;  /* 0x0000000c00117c82 */ /* 0x000fe20008000000 */
[----:B------:R-:W-:Y:S05]  /*34b0*/  BRA.U UP0, `(.L_x_60) ;  /* 0xfffffffd00507547 */ /* 0x000fea000b83ffff */
.L_x_57:
[----:B------:R-:W-:Y:S01]  /*34c0*/  UIADD3 UR13, UPT, UPT, UR13, 0x1, URZ ;  /* 0x000000010d0d7890 */ /* 0x000fe2000fffe0ff */
[C---:B------:R-:W-:Y:S01]  /*34d0*/  ISETP.NE.AND P0, PT, R10.reuse, 0x2, PT ;  /* 0x000000020a00780c */ /* 0x040fe20003f05270 */
[----:B------:R-:W-:Y:S02]  /*34e0*/  UIADD3 UR7, UPT, UPT, UR7, 0xb0, URZ ;  /* 0x000000b007077890 */ /* 0x000fe4000fffe0ff */
[----:B------:R-:W-:Y:S01]  /*34f0*/  UISETP.NE.AND UP0, UPT, UR13, 0x4, UPT ;  /* 0x000000040d00788c */ /* 0x000fe2000bf05270 */
[----:B-12---:R-:W-:Y:S02]  /*3500*/  SEL R0, RZ, 0x1, P0 ;  /* 0x00000001ff007807 */ /* 0x006fe40000000000 */
[----:B------:R-:W-:Y:S01]  /*3510*/  SEL R10, R10, RZ, P0 ;  /* 0x000000ff0a0a7207 */ /* 0x000fe20000000000 */
[----:B------:R-:W-:Y:S01]  /*3520*/  USEL UR6, URZ, 0x1, UP0 ;  /* 0x00000001ff067887 */ /* 0x000fe20008000000 */
[----:B------:R-:W-:Y:S01]  /*3530*/  LOP3.LUT R9, R9, R0, RZ, 0x3c, !PT ;  /* 0x0000000009097212 */ /* 0x000fe200078e3cff */
[----:B------:R-:W-:Y:S01]  /*3540*/  USEL UR13, UR13, URZ, UP0 ;  /* 0x000000ff0d0d7287 */ /* 0x000fe20008000000 */
[----:B------:R1:W-:Y:S03]  /*3550*/  UTCBAR [UR7], URZ ;  /* 0x000000ff070073e9 */ /* 0x0003e600080000ff */
[----:B------:R-:W-:Y:S01]  /*3560*/  LOP3.LUT R11, R11, UR6, RZ, 0x3c, !PT ;  /* 0x000000060b0b7c12 */ /* 0x000fe2000f8e3cff */
[----:B------:R-:W-:Y:S07]  /*3570*/  @P1 BRA `(.L_x_61) ;  /* 0xfffffff800a01947 */ /* 0x000fee000383ffff */
[----:B------:R-:W2:Y:S01]  /*3580*/  S2UR UR4, SR_CgaCtaId ;  /* 0x00000000000479c3 */ /* 0x000ea20000008800 */
[----:B------:R-:W-:Y:S01]  /*3590*/  ELECT P0, URZ, PT ;  /* 0x0000000000ff782f */ /* 0x000fe20003800000 */
[----:B------:R-:W-:Y:S01]  /*35a0*/  IMAD.MOV.U32 R0, RZ, RZ, 0x1 ;  /* 0x00000001ff007424 */ /* 0x000fe200078e00ff */
[----:B------:R-:W-:Y:S01]  /*35b0*/  UIADD3 UR5, UPT, UPT, UR5, 0xd0, URZ ;  /* 0x000000d005057890 */ /* 0x000fe2000fffe0ff */
[----:B------:R-:W-:Y:S01]  /*35c0*/  SHF.L.U32 R3, R11, 0x1f, RZ ;  /* 0x0000001f0b037819 */ /* 0x000fe200000006ff */
[----:B------:R-:W-:-:S03]  /*35d0*/  UMOV UR6, 0x40 ;  /* 0x0000004000067882 */ /* 0x000fc60000000000 */
[----:B------:R-:W-:Y:S01]  /*35e0*/  UVIRTCOUNT.DEALLOC.SMPOOL 0x80 ;  /* 0x000000800000784c */ /* 0x000fe20000000000 */
[----:B--2---:R-:W-:Y:S02]  /*35f0*/  ULEA UR4, UR4, UR6, 0x18 ;  /* 0x0000000604047291 */ /* 0x004fe4000f8ec0ff */
[----:B------:R-:W-:-:S07]  /*3600*/  ULEA UR6, UR13, UR5, 0x3 ;  /* 0x000000050d067291 */ /* 0x000fce000f8e18ff */
[----:B------:R2:W-:Y:S02]  /*3610*/  @P0 STS.U8 [UR4+0x1c], R0 ;  /* 0x00001c00ff000988 */ /* 0x0005e40008000004 */
[----:B------:R-:W4:Y:S02]  /*3620*/  SYNCS.PHASECHK.TRANS64.TRYWAIT P0, [UR6], R3 ;  /* 0x00000003ff0075a7 */ /* 0x000f240008001106 */
[----:B--2-4-:R-:W-:Y:S05]  /*3630*/  @!P0 BRA `(.L_x_62) ;  /* 0x0000005000a88947 */ /* 0x014fea0003800000 */
.L_x_132:
[----:B-1----:R-:W-:-:S04]  /*3640*/  UIADD3 UR7, UPT, UPT, UR13, 0x1, URZ ;  /* 0x000000010d077890 */ /* 0x002fc8000fffe0ff */
[----:B------:R-:W-:-:S04]  /*3650*/  UISETP.NE.AND UP0, UPT, UR7, 0x4, UPT ;  /* 0x000000040700788c */ /* 0x000fc8000bf05270 */
[----:B------:R-:W-:Y:S02]  /*3660*/  USEL UR8, URZ, 0x1, UP0 ;  /* 0x00000001ff087887 */ /* 0x000fe40008000000 */
[----:B------:R-:W-:-:S04]  /*3670*/  USEL UR7, UR7, URZ, UP0 ;  /* 0x000000ff07077287 */ /* 0x000fc80008000000 */
[----:B------:R-:W-:Y:S01]  /*3680*/  ULEA UR6, UR7, UR5, 0x3 ;  /* 0x0000000507067291 */ /* 0x000fe2000f8e18ff */
[----:B------:R-:W-:-:S04]  /*3690*/  LOP3.LUT R2, R11, UR8, RZ, 0x3c, !PT ;  /* 0x000000080b027c12 */ /* 0x000fc8000f8e3cff */
[----:B--2---:R-:W-:-:S04]  /*36a0*/  SHF.L.U32 R3, R2, 0x1f, RZ ;  /* 0x0000001f02037819 */ /* 0x004fc800000006ff */
[----:B------:R-:W1:Y:S02]  /*36b0*/  SYNCS.PHASECHK.TRANS64.TRYWAIT P0, [UR6], R3 ;  /* 0x00000003ff0075a7 */ /* 0x000e640008001106 */
[----:B-1----:R-:W-:Y:S05]  /*36c0*/  @!P0 BRA `(.L_x_63) ;  /* 0x00000050009c8947 */ /* 0x002fea0003800000 */
.L_x_134:
        /* <DEDUP_REMOVED lines=9> */
.L_x_136:
[----:B------:R-:W-:-:S04]  /*3760*/  UIADD3 UR7, UPT, UPT, UR7, 0x1, URZ ;  /* 0x0000000107077890 */ /* 0x000fc8000fffe0ff */
[----:B------:R-:W-:-:S04]  /*3770*/  UISETP.NE.AND UP0, UPT, UR7, 0x4, UPT ;  /* 0x000000040700788c */ /* 0x000fc8000bf05270 */
[----:B------:R-:W-:Y:S02]  /*3780*/  USEL UR6, URZ, 0x1, UP0 ;  /* 0x00000001ff067887 */ /* 0x000fe40008000000 */
[----:B------:R-:W-:-:S04]  /*3790*/  USEL UR7, UR7, URZ, UP0 ;  /* 0x000000ff07077287 */ /* 0x000fc80008000000 */
[----:B------:R-:W-:Y:S01]  /*37a0*/  ULEA UR7, UR7, UR5, 0x3 ;  /* 0x0000000507077291 */ /* 0x000fe2000f8e18ff */
[----:B-1----:R-:W-:-:S04]  /*37b0*/  LOP3.LUT R3, R2, UR6, RZ, 0x3c, !PT ;  /* 0x0000000602037c12 */ /* 0x002fc8000f8e3cff */
[----:B------:R-:W-:-:S04]  /*37c0*/  SHF.L.U32 R3, R3, 0x1f, RZ ;  /* 0x0000001f03037819 */ /* 0x000fc800000006ff */
[----:B------:R-:W1:Y:S02]  /*37d0*/  SYNCS.PHASECHK.TRANS64.TRYWAIT P0, [UR7], R3 ;  /* 0x00000003ff0075a7 */ /* 0x000e640008001107 */
[----:B-1----:R-:W-:Y:S05]  /*37e0*/  @!P0 BRA `(.L_x_65) ;  /* 0x0000005000848947 */ /* 0x002fea0003800000 */
.L_x_138:
[----:B------:R-:W-:Y:S01]  /*37f0*/  NOP ;  /* 0x0000000000007918 */ /* 0x000fe20000000000 */
[----:B-1----:R-:W1:Y:S01]  /*3800*/  LDS R0, [UR4+0x14] ;  /* 0x00001404ff007984 */ /* 0x002e620008000800 */
[----:B------:R-:W-:Y:S01]  /*3810*/  ULOP3.LUT UR6, UR16, 0xffff, URZ, 0xc0, !UPT ;  /* 0x0000ffff10067892 */ /* 0x000fe2000f8ec0ff */
[----:B------:R-:W-:Y:S01]  /*3820*/  UMOV UR8, 0xffff ;  /* 0x0000ffff00087882 */ /* 0x000fe20000000000 */
[----:B------:R-:W-:Y:S02]  /*3830*/  UMOV UR5, 0x1 ;  /* 0x0000000100057882 */ /* 0x000fe40000000000 */
[----:B------:R-:W-:-:S04]  /*3840*/  USHF.R.U32.HI UR6, URZ, 0x5, UR6 ;  /* 0x00000005ff067899 */ /* 0x000fc80008011606 */
[----:B------:R-:W-:Y:S02]  /*3850*/  USHF.L.U32 UR8, UR8, UR6, URZ ;  /* 0x0000000608087299 */ /* 0x000fe400080006ff */
[----:B------:R-:W-:-:S04]  /*3860*/  USHF.L.U32 UR5, UR5, UR6, URZ ;  /* 0x0000000605057299 */ /* 0x000fc800080006ff */
[----:B-1----:R-:W-:-:S04]  /*3870*/  LOP3.LUT R0, R0, UR8, RZ, 0xc0, !PT ;  /* 0x0000000800007c12 */ /* 0x002fc8000f8ec0ff */
[----:B------:R-:W-:-:S13]  /*3880*/  ISETP.NE.AND P0, PT, R0, UR8, PT ;  /* 0x0000000800007c0c */ /* 0x000fda000bf05270 */
[----:B------:R-:W-:Y:S05]  /*3890*/  @P0 BRA `(.L_x_66) ;  /* 0x0000000000580947 */ /* 0x000fea0003800000 */
[----:B------:R-:W1:Y:S02]  /*38a0*/  LDS R0, [UR4+0x18] ;  /* 0x00001804ff007984 */ /* 0x000e640008000800 */
[----:B-1----:R-:W-:-:S04]  /*38b0*/  LOP3.LUT R0, R0, UR5, RZ, 0xc0, !PT ;  /* 0x0000000500007c12 */ /* 0x002fc8000f8ec0ff */
[----:B------:R-:W-:-:S13]  /*38c0*/  ISETP.NE.AND P0, PT, R0, UR5, PT ;  /* 0x0000000500007c0c */ /* 0x000fda000bf05270 */
[----:B------:R-:W-:Y:S05]  /*38d0*/  @P0 BRA `(.L_x_67) ;  /* 0x00000000003c0947 */ /* 0x000fea0003800000 */
[----:B------:R-:W1:Y:S01]  /*38e0*/  S2R R2, SR_LANEID ;  /* 0x0000000000027919 */ /* 0x000e620000000000 */
[----:B------:R-:W-:Y:S01]  /*38f0*/  ULOP3.LUT UR8, URZ, UR8, URZ, 0x33, !UPT ;  /* 0x00000008ff087292 */ /* 0x000fe2000f8e33ff */
[----:B------:R-:W-:Y:S01]  /*3900*/  LOP3.LUT R4, RZ, UR5, RZ, 0x33, !PT ;  /* 0x00000005ff047c12 */ /* 0x000fe2000f8e33ff */
[----:B------:R-:W-:Y:S02]  /*3910*/  VOTEU.ANY UR7, UPT, PT ;  /* 0x0000000000077886 */ /* 0x000fe400038e0100 */
[----:B------:R-:W-:Y:S01]  /*3920*/  UFLO.U32 UR7, UR7 ;  /* 0x00000007000772bd */ /* 0x000fe200080e0000 */
[----:B------:R-:W2:Y:S01]  /*3930*/  REDUX UR5, R4 ;  /* 0x00000000040573c4 */ /* 0x000ea20000000000 */
[----:B------:R-:W-:-:S06]  /*3940*/  IMAD.U32 R0, RZ, RZ, UR8 ;  /* 0x00000008ff007e24 */ /* 0x000fcc000f8e00ff */
[----:B------:R4:W-:Y:S01]  /*3950*/  UTCATOMSWS.AND URZ, UR8 ;  /* 0x0000000800ff79e3 */ /* 0x0009e20008000000 */
[----:B------:R-:W3:Y:S01]  /*3960*/  REDUX UR6, R0 ;  /* 0x00000000000673c4 */ /* 0x000ee20000000000 */
[----:B-1----:R-:W-:Y:S01]  /*3970*/  ISETP.EQ.U32.AND P0, PT, R2, UR7, PT ;  /* 0x0000000702007c0c */ /* 0x002fe2000bf02070 */
[----:B--2---:R-:W-:Y:S01]  /*3980*/  IMAD.U32 R2, RZ, RZ, UR5 ;  /* 0x00000005ff027e24 */ /* 0x004fe2000f8e00ff */
[----:B---3--:R-:W-:-:S11]  /*3990*/  MOV R3, UR6 ;  /* 0x0000000600037c02 */ /* 0x008fd60008000f00 */
[----:B------:R4:W-:Y:S04]  /*39a0*/  @P0 ATOMS.AND RZ, [UR4+0x14], R3 ;  /* 0x00001403ffff098c */ /* 0x0009e8000a800004 */
[----:B------:R4:W-:Y:S01]  /*39b0*/  @P0 ATOMS.AND RZ, [UR4+0x18], R2 ;  /* 0x00001802ffff098c */ /* 0x0009e2000a800004 */
[----:B------:R-:W-:Y:S05]  /*39c0*/  BRA `(.L_x_68) ;  /* 0x0000000000147947 */ /* 0x000fea0003800000 */
.L_x_67:
[----:B------:R-:W-:Y:S02]  /*39d0*/  MOV R2, 0x39f0 ;  /* 0x000039f000027802 */ /* 0x000fe40000000f00 */
[----:B---3-5:R-:W-:Y:S05]  /*39e0*/  CALL.REL.NOINC `($__internal_0_$__cuda_sm10x_tcgen05_guardrail_trap_col_being_dealloced_not_returned_by_alloc) ;  /* 0x0000005000e07944 */ /* 0x028fea0003c00000 */
[----:B------:R-:W-:Y:S05]  /*39f0*/  BRA `(.L_x_68) ;  /* 0x0000000000087947 */ /* 0x000fea0003800000 */
.L_x_66:
[----:B------:R-:W-:Y:S02]  /*3a00*/  MOV R2, 0x3a20 ;  /* 0x00003a2000027802 */ /* 0x000fe40000000f00 */
[----:B---3-5:R-:W-:Y:S05]  /*3a10*/  CALL.REL.NOINC `($__internal_2_$__cuda_sm10x_tcgen05_guardrail_trap_unallocated_columns_being_dealloced) ;  /* 0x0000005000ec7944 */ /* 0x028fea0003c00000 */
.L_x_68:
[----:B------:R-:W-:Y:S01]  /*3a20*/  NOP ;  /* 0x0000000000007918 */ /* 0x000fe20000000000 */
[----:B----4-:R-:W-:Y:S05]  /*3a30*/  EXIT ;  /* 0x000000000000794d */ /* 0x010fea0003800000 */
.L_x_50:
[----:B------:R-:W-:-:S09]  /*3a40*/  UISETP.NE.OR UP2, UPT, UR8, 0x3, !UP2 ;  /* 0x000000030800788c */ /* 0x000fd2000d745670 */
[----:B------:R-:W-:Y:S05]  /*3a50*/  BRA.U UP2, `(.L_x_69) ;  /* 0x0000000d02407547 */ /* 0x000fea000b800000 */
[----:B------:R-:W1:Y:S01]  /*3a60*/  LDC R0, c[0x0][0xb30] ;  /* 0x0002cc00ff007b82 */ /* 0x000e620000000800 */
[----:B------:R-:W2:Y:S01]  /*3a70*/  LDCU.64 UR8, c[0x0][0x888] ;  /* 0x00011100ff0877ac */ /* 0x000ea20008000a00 */
[----:B------:R-:W-:Y:S02]  /*3a80*/  HFMA2 R29, -RZ, RZ, 0, 0 ;  /* 0x00000000ff1d7431 */ /* 0x000fe400000001ff */
[----:B------:R-:W-:Y:S01]  /*3a90*/  IMAD.MOV.U32 R31, RZ, RZ, 0x1 ;  /* 0x00000001ff1f7424 */ /* 0x000fe200078e00ff */
[----:B------:R-:W-:Y:S01]  /*3aa0*/  MOV R23, 0x2000 ;  /* 0x0000200000177802 */ /* 0x000fe20000000f00 */
[----:B------:R-:W4:Y:S01]  /*3ab0*/  LDCU.64 UR4, c[0x0][0x890] ;  /* 0x00011200ff0477ac */ /* 0x000f220008000a00 */
[----:B------:R-:W-:Y:S01]  /*3ac0*/  IMAD.MOV.U32 R30, RZ, RZ, RZ ;  /* 0x000000ffff1e7224 */ /* 0x000fe200078e00ff */
[----:B------:R-:W3:Y:S01]  /*3ad0*/  LDC R19, c[0x0][0x370] ;  /* 0x0000dc00ff137b82 */ /* 0x000ee20000000800 */
[----:B------:R-:W-:Y:S01]  /*3ae0*/  UMOV UR7, 0x400 ;  /* 0x0000040000077882 */ /* 0x000fe20000000000 */
[----:B------:R-:W-:-:S02]  /*3af0*/  UPLOP3.LUT UP1, UPT, UPT, UPT, UPT, 0x40, 0x4 ;  /* 0x000000000004789c */ /* 0x000fc40003f2e870 */
[----:B------:R-:W-:-:S04]  /*3b00*/  ULEA UR7, UR37, UR7, 0x18 ;  /* 0x0000000725077291 */ /* 0x000fc8000f8ec0ff */
[----:B------:R-:W3:Y:S01]  /*3b10*/  LDC R2, c[0x0][0xb0c] ;  /* 0x0002c300ff027b82 */ /* 0x000ee20000000800 */
[----:B------:R-:W-:Y:S02]  /*3b20*/  UIADD3 UR13, UPT, UPT, UR7, 0x68, URZ ;  /* 0x00000068070d7890 */ /* 0x000fe4000fffe0ff */
[----:B--2---:R-:W-:Y:S02]  /*3b30*/  UISETP.NE.U32.AND UP2, UPT, UR8, URZ, UPT ;  /* 0x000000ff0800728c */ /* 0x004fe4000bf45070 */
[----:B------:R-:W-:Y:S02]  /*3b40*/  UIADD3 UR17, UPT, UPT, UR7, 0x60, URZ ;  /* 0x0000006007117890 */ /* 0x000fe4000fffe0ff */
[----:B----4-:R-:W-:Y:S01]  /*3b50*/  UISETP.NE.U32.AND UP3, UPT, UR4, URZ, UPT ;  /* 0x000000ff0400728c */ /* 0x010fe2000bf65070 */
[----:B------:R-:W2:Y:S01]  /*3b60*/  LDC R18, c[0x0][0xb20] ;  /* 0x0002c800ff127b82 */ /* 0x000ea20000000800 */
[----:B-1----:R-:W-:Y:S01]  /*3b70*/  ISETP.NE.AND P1, PT, R0, 0x1, PT ;  /* 0x000000010000780c */ /* 0x002fe20003f25270 */
[----:B------:R-:W-:-:S02]  /*3b80*/  UISETP.NE.AND.EX UP2, UPT, UR9, URZ, UPT, UP2 ;  /* 0x000000ff0900728c */ /* 0x000fc4000bf45320 */
[----:B------:R-:W-:Y:S02]  /*3b90*/  UPRMT UR13, UR37, 0x654, UR13 ;  /* 0x00000654250d7896 */ /* 0x000fe4000800000d */
[----:B------:R-:W-:Y:S02]  /*3ba0*/  UISETP.NE.AND.EX UP3, UPT, UR5, URZ, UPT, UP3 ;  /* 0x000000ff0500728c */ /* 0x000fe4000bf65330 */
[----:B------:R-:W1:Y:S08]  /*3bb0*/  LDC.64 R32, c[0x0][0x348] ;  /* 0x0000d200ff207b82 */ /* 0x000e700000000a00 */
[----:B------:R-:W4:Y:S08]  /*3bc0*/  LDC.64 R16, c[0x0][0xb10] ;  /* 0x0002c400ff107b82 */ /* 0x000f300000000a00 */
[----:B------:R-:W1:Y:S08]  /*3bd0*/  LDC.64 R6, c[0x0][0xb18] ;  /* 0x0002c600ff067b82 */ /* 0x000e700000000a00 */
[----:B------:R-:W1:Y:S08]  /*3be0*/  LDC.64 R4, c[0x0][0xb28] ;  /* 0x0002ca00ff047b82 */ /* 0x000e700000000a00 */
[----:B--23--:R-:W1:Y:S02]  /*3bf0*/  LDC R22, c[0x0][0x374] ;  /* 0x0000dd00ff167b82 */ /* 0x00ce640000000800 */
.L_x_78:
[C---:B------:R-:W-:Y:S02]  /*3c00*/  LEA R0, R30.reuse, UR7, 0x3 ;  /* 0x000000071e007c11 */ /* 0x040fe4000f8e18ff */
[----:B------:R-:W-:Y:S02]  /*3c10*/  SHF.L.U32 R3, R29, 0x1f, RZ ;  /* 0x0000001f1d037819 */ /* 0x000fe400000006ff */
[----:B------:R-:W-:Y:S02]  /*3c20*/  LEA R24, R30, UR7, 0x4 ;  /* 0x000000071e187c11 */ /* 0x000fe4000f8e20ff */
[----:B--2---:R-:W2:Y:S02]  /*3c30*/  SYNCS.PHASECHK.TRANS64.TRYWAIT P0, [R0+URZ+0x90], R3 ;  /* 0x00009003000075a7 */ /* 0x004ea400080011ff */
[----:B--2---:R-:W-:Y:S05]  /*3c40*/  @!P0 BRA `(.L_x_70) ;  /* 0x0000004c00848947 */ /* 0x004fea0003800000 */
.L_x_139:
[----:B------:R-:W-:Y:S01]  /*3c50*/  ISETP.GE.AND P0, PT, R72, 0x1, PT ;  /* 0x000000014800780c */ /* 0x000fe20003f06270 */
[----:B------:R-:W3:Y:S01]  /*3c60*/  LDS.128 R24, [R24+0x120] ;  /* 0x0001200018187984 */ /* 0x000ee20000000c00 */
[----:B--2---:R-:W-:Y:S01]  /*3c70*/  VIADD R0, R0, 0xa0 ;  /* 0x000000a000007836 */ /* 0x004fe20000000000 */
[----:B------:R-:W-:Y:S01]  /*3c80*/  @!PT LDS RZ, [RZ] ;  /* 0x00000000fffff984 */ /* 0x000fe20000000800 */
[----:B------:R-:W-:Y:S01]  /*3c90*/  @!PT LDS RZ, [RZ] ;  /* 0x00000000fffff984 */ /* 0x000fe20000000800 */
[----:B------:R-:W-:Y:S01]  /*3ca0*/  @!PT LDS RZ, [RZ] ;  /* 0x00000000fffff984 */ /* 0x000fe20000000800 */
[----:B------:R-:W-:Y:S01]  /*3cb0*/  @!PT LDS RZ, [RZ] ;  /* 0x00000000fffff984 */ /* 0x000fe20000000800 */
[----:B------:R2:W-:Y:S06]  /*3cc0*/  MEMBAR.ALL.CTA ;  /* 0x0000000000007992 */ /* 0x0005ec0000008000 */
[----:B--2---:R-:W2:Y:S01]  /*3cd0*/  FENCE.VIEW.ASYNC.S ;  /* 0x00000000000073c6 */ /* 0x004ea20000000000 */
[----:B------:R-:W-:Y:S04]  /*3ce0*/  PRMT R0, RZ, 0x654, R0 ;  /* 0x00000654ff007816 */ /* 0x000fe80000000000 */
[----:B--2---:R2:W-:Y:S01]  /*3cf0*/  SYNCS.ARRIVE.TRANS64.RED.A1T0 RZ, [R0+URZ], RZ ;  /* 0x000000ff00ff79a7 */ /* 0x0045e200081004ff */
[----:B---3--:R-:W-:Y:S11]  /*3d00*/  LOP3.LUT P3, RZ, R26, 0x1, RZ, 0xc0, !PT ;  /* 0x000000011aff7812 */ /* 0x008ff6000786c0ff */
[----:B------:R-:W-:Y:S02]  /*3d10*/  @!UPT UIADD3 URZ, UPT, UPT, URZ, URZ, URZ ;  /* 0x000000fffffff290 */ /* 0x000fe4000fffe0ff */
[----:B------:R-:W-:Y:S02]  /*3d20*/  @P3 MOV R13, R24 ;  /* 0x00000018000d3202 */ /* 0x000fe40000000f00 */
[----:B------:R-:W-:Y:S01]  /*3d30*/  @P3 LOP3.LUT R8, R25, 0xffff, RZ, 0xc0, !PT ;  /* 0x0000ffff19083812 */ /* 0x000fe200078ec0ff */
[----:B--2---:R-:W-:Y:S06]  /*3d40*/  @!P0 BRA `(.L_x_71) ;  /* 0x0000000000a48947 */ /* 0x004fec0003800000 */
[----:B-1----:R-:W-:Y:S01]  /*3d50*/  IMAD.HI.U32 R35, R22, R7, RZ ;  /* 0x0000000716237227 */ /* 0x002fe200078e00ff */
[----:B------:R-:W-:Y:S02]  /*3d60*/  ISETP.NE.AND P0, PT, R6, 0x1, PT ;  /* 0x000000010600780c */ /* 0x000fe40003f05270 */
[----:B------:R-:W-:Y:S01]  /*3d70*/  ISETP.NE.AND P2, PT, R72, 0x1, PT ;  /* 0x000000014800780c */ /* 0x000fe20003f45270 */
[----:B----4-:R-:W-:Y:S01]  /*3d80*/  IMAD.HI.U32 R34, R19, R16, RZ ;  /* 0x0000001013227227 */ /* 0x010fe200078e00ff */
[----:B------:R-:W-:Y:S02]  /*3d90*/  SHF.R.U32.HI R35, RZ, R18, R35 ;  /* 0x00000012ff237219 */ /* 0x000fe40000011623 */
[----:B------:R-:W-:Y:S01]  /*3da0*/  ISETP.NE.AND P4, PT, R2, 0x1, PT ;  /* 0x000000010200780c */ /* 0x000fe20003f85270 */
[----:B------:R-:W-:Y:S01]  /*3db0*/  IMAD.HI.U32 R36, R13, R16, RZ ;  /* 0x000000100d247227 */ /* 0x000fe200078e00ff */
[----:B------:R-:W-:Y:S02]  /*3dc0*/  SHF.R.U32.HI R34, RZ, R17, R34 ;  /* 0x00000011ff227219 */ /* 0x000fe40000011622 */
[----:B------:R-:W-:Y:S01]  /*3dd0*/  SEL R3, R22, R35, !P0 ;  /* 0x0000002316037207 */ /* 0x000fe20004000000 */
[C---:B------:R-:W-:Y:S01]  /*3de0*/  IMAD.HI.U32 R35, R8.reuse, R7, RZ ;  /* 0x0000000708237227 */ /* 0x040fe200078e00ff */
[----:B------:R-:W-:Y:S02]  /*3df0*/  SEL R11, R19, R34, !P4 ;  /* 0x00000022130b7207 */ /* 0x000fe40006000000 */
[----:B------:R-:W-:Y:S01]  /*3e00*/  SHF.R.U32.HI R36, RZ, R17, R36 ;  /* 0x00000011ff247219 */ /* 0x000fe20000011624 */
[----:B------:R-:W-:Y:S01]  /*3e10*/  IMAD.HI.U32 R38, R3, R4, RZ ;  /* 0x0000000403267227 */ /* 0x000fe200078e00ff */
[----:B------:R-:W-:Y:S03]  /*3e20*/  SHF.R.U32.HI R35, RZ, R18, R35 ;  /* 0x00000012ff237219 */ /* 0x000fe60000011623 */
[----:B------:R-:W-:Y:S01]  /*3e30*/  IMAD.HI.U32 R34, R11, R4, RZ ;  /* 0x000000040b227227 */ /* 0x000fe200078e00ff */
[----:B------:R-:W-:Y:S02]  /*3e40*/  @P2 SHF.R.U32.HI R3, RZ, R5, R38 ;  /* 0x00000005ff032219 */ /* 0x000fe40000011626 */
[----:B------:R-:W-:Y:S02]  /*3e50*/  SEL R9, R8, R35, !P0 ;  /* 0x0000002308097207 */ /* 0x000fe40004000000 */
[----:B------:R-:W-:Y:S01]  /*3e60*/  @P2 SHF.R.U32.HI R11, RZ, R5, R34 ;  /* 0x00000005ff0b2219 */ /* 0x000fe20000011622 */
[C---:B------:R-:W-:Y:S01]  /*3e70*/  IMAD R10, R72.reuse, R3, RZ ;  /* 0x00000003480a7224 */ /* 0x040fe200078e02ff */
[----:B------:R-:W-:Y:S01]  /*3e80*/  SEL R3, R13, R36, !P4 ;  /* 0x000000240d037207 */ /* 0x000fe20006000000 */
[C---:B------:R-:W-:Y:S03]  /*3e90*/  IMAD.HI.U32 R14, R9.reuse, R4, RZ ;  /* 0x00000004090e7227 */ /* 0x040fe600078e00ff */
[----:B------:R-:W-:Y:S01]  /*3ea0*/  ISETP.GE.AND P0, PT, R9, R10, PT ;  /* 0x0000000a0900720c */ /* 0x000fe20003f06270 */
[C---:B------:R-:W-:Y:S01]  /*3eb0*/  IMAD R12, R72.reuse, R11, RZ ;  /* 0x0000000b480c7224 */ /* 0x040fe200078e02ff */
[-C--:B------:R-:W-:Y:S04]  /*3ec0*/  SHF.R.U32.HI R14, RZ, R5.reuse, R14 ;  /* 0x00000005ff0e7219 */ /* 0x080fe8000001160e */
[----:B------:R-:W-:Y:S02]  /*3ed0*/  ISETP.GE.OR P0, PT, R3, R12, P0 ;  /* 0x0000000c0300720c */ /* 0x000fe40000706670 */
[----:B------:R-:W-:Y:S05]  /*3ee0*/  SEL R15, R9, R14, !P2 ;  /* 0x0000000e090f7207 */ /* 0x000fea0005000000 */
[----:B------:R-:W-:Y:S04]  /*3ef0*/  IMAD.MOV R14, RZ, RZ, -R15 ;  /* 0x000000ffff0e7224 */ /* 0x000fe800078e0a0f */
[----:B------:R-:W-:Y:S02]  /*3f00*/  IMAD R14, R72, R14, R9 ;  /* 0x0000000e480e7224 */ /* 0x000fe400078e0209 */
[C---:B------:R-:W-:Y:S05]  /*3f10*/  @!P0 IMAD.HI.U32 R10, R3.reuse, R4, RZ ;  /* 0x00000004030a8227 */ /* 0x040fea00078e00ff */
[----:B------:R-:W-:Y:S04]  /*3f20*/  @!P0 SHF.R.U32.HI R10, RZ, R5, R10 ;  /* 0x00000005ff0a8219 */ /* 0x000fe8000001160a */
[----:B------:R-:W-:Y:S01]  /*3f30*/  @!P0 SEL R0, R3, R10, !P2 ;  /* 0x0000000a03008207 */ /* 0x000fe20005000000 */
[----:B------:R-:W-:Y:S03]  /*3f40*/  IMAD.MOV R10, RZ, RZ, -R3 ;  /* 0x000000ffff0a7224 */ /* 0x000fe600078e0a03 */
[----:B------:R-:W-:Y:S01]  /*3f50*/  @!P0 IADD3 R15, PT, PT, R15, -R0, RZ ;  /* 0x800000000f0f8210 */ /* 0x000fe20007ffe0ff */
[----:B------:R-:W-:Y:S01]  /*3f60*/  @!P0 IMAD R0, R11, R14, R0 ;  /* 0x0000000e0b008224 */ /* 0x000fe200078e0200 */
[----:B------:R-:W-:Y:S01]  /*3f70*/  IADD3 R11, PT, PT, -R9, RZ, RZ ;  /* 0x000000ff090b7210 */ /* 0x000fe20007ffe1ff */
[----:B------:R-:W-:Y:S02]  /*3f80*/  IMAD R13, R2, R10, R13 ;  /* 0x0000000a020d7224 */ /* 0x000fe400078e020d */
[----:B------:R-:W-:Y:S02]  /*3f90*/  @!P0 IMAD R9, R15, R72, R3 ;  /* 0x000000480f098224 */ /* 0x000fe400078e0203 */
[----:B------:R-:W-:Y:S02]  /*3fa0*/  @!P0 IMAD.MOV.U32 R3, RZ, RZ, R0 ;  /* 0x000000ffff038224 */ /* 0x000fe400078e0000 */
[----:B------:R-:W-:Y:S02]  /*3fb0*/  IMAD R8, R6, R11, R8 ;  /* 0x0000000b06087224 */ /* 0x000fe400078e0208 */
[----:B------:R-:W-:Y:S02]  /*3fc0*/  IMAD R13, R3, R2, R13 ;  /* 0x00000002030d7224 */ /* 0x000fe400078e020d */
[----:B------:R-:W-:Y:S02]  /*3fd0*/  IMAD R8, R9, R6, R8 ;  /* 0x0000000609087224 */ /* 0x000fe400078e0208 */
.L_x_71:
[----:B------:R-:W-:Y:S05]  /*3fe0*/  BRA.U UP1, `(.L_x_72) ;  /* 0x0000000101107547 */ /* 0x000fea000b800000 */
[----:B------:R-:W-:Y:S04]  /*3ff0*/  MOV R0, UR6 ;  /* 0x0000000600007c02 */ /* 0x000fe80008000f00 */
[----:B------:R-:W-:Y:S04]  /*4000*/  SHF.L.U32 R3, R0, 0x1f, RZ ;  /* 0x0000001f00037819 */ /* 0x000fe800000006ff */
[----:B------:R-:W2:Y:S02]  /*4010*/  SYNCS.PHASECHK.TRANS64.TRYWAIT P0, [UR7+0x88], R3 ;  /* 0x00008803ff0075a7 */ /* 0x000ea40008001107 */
[----:B--2---:R-:W-:Y:S05]  /*4020*/  @!P0 BRA `(.L_x_73) ;  /* 0x0000004800a08947 */ /* 0x004fea0003800000 */
.L_x_72:
[----:B------:R-:W-:Y:S02]  /*4030*/  R2UR UR19, R21 ;  /* 0x00000000151372ca */ /* 0x000fe400000e0000 */
[----:B------:R-:W-:Y:S02]  /*4040*/  R2UR UR18, R20 ;  /* 0x00000000141272ca */ /* 0x000fe400000e0000 */
[----:B------:R-:W-:Y:S02]  /*4050*/  ISETP.NE.U32.AND P2, PT, RZ, UR4, PT ;  /* 0x00000004ff007c0c */ /* 0x000fe4000bf45070 */
[----:B------:R-:W-:Y:S02]  /*4060*/  SHF.L.U32 R12, R31, 0x1f, RZ ;  /* 0x0000001f1f0c7819 */ /* 0x000fe400000006ff */
[----:B------:R-:W-:Y:S05]  /*4070*/  ISETP.NE.AND.EX P2, PT, RZ, UR5, PT, P2 ;  /* 0x00000005ff007c0c */ /* 0x000fea000bf45320 */
[----:B------:R-:W-:Y:S02]  /*4080*/  USHF.L.U32 UR19, UR19, 0x7, URZ ;  /* 0x0000000713137899 */ /* 0x000fe400080006ff */
[----:B------:R-:W-:Y:S01]  /*4090*/  USHF.L.U32 UR18, UR18, 0x7, URZ ;  /* 0x0000000712127899 */ /* 0x000fe200080006ff */
[----:B------:R-:W-:Y:S11]  /*40a0*/  BRA.U !UP3, `(.L_x_74) ;  /* 0x000000010b347547 */ /* 0x000ff6000b800000 */
[----:B------:R-:W-:Y:S01]  /*40b0*/  UPLOP3.LUT UP0, UPT, UPT, UPT, UP2, 0x80, 0x8 ;  /* 0x000000000008789c */ /* 0x000fe20003f0f020 */
[----:B--2---:R-:W-:Y:S02]  /*40c0*/  HFMA2 R0, -RZ, RZ, 0, 5.9604644775390625e-08 ;  /* 0x00000001ff007431 */ /* 0x004fe400000001ff */
[----:B------:R-:W-:Y:S03]  /*40d0*/  IMAD.MOV.U32 R171, RZ, RZ, 0x1 ;  /* 0x00000001ffab7424 */ /* 0x000fe600078e00ff */
[----:B------:R-:W-:Y:S05]  /*40e0*/  PLOP3.LUT P0, PT, PT, PT, UP0, 0x80, 0x8 ;  /* 0x000000000008781c */ /* 0x000fea0003f0f008 */
[----:B------:R-:W2:Y:S01]  /*40f0*/  @UP0 LDCU.64 UR10, c[0x0][0x888] ;  /* 0x00011100ff0a07ac */ /* 0x000ea20008000a00 */
[----:B------:R-:W-:Y:S07]  /*4100*/  @UP0 UIMAD UR8, UR36, UR4, URZ ;  /* 0x00000004240802a4 */ /* 0x000fee000f8e02ff */
[----:B------:R-:W-:Y:S01]  /*4110*/  @!P0 PRMT R171, R0, 0x7610, R171 ;  /* 0x0000761000ab8816 */ /* 0x000fe200000000ab */
[----:B--2---:R-:W-:Y:S03]  /*4120*/  @UP0 UIMAD.WIDE UR10, UR8, 0x4, UR10 ;  /* 0x00000004080a08a5 */ /* 0x004fe6000f8e020a */
[----:B------:R-:W2:Y:S03]  /*4130*/  @!UP0 LDCU UR8, c[0x0][0x880] ;  /* 0x00011000ff0887ac */ /* 0x000ea60008000800 */
[----:B------:R-:W-:Y:S01]  /*4140*/  IMAD.U32 R10, RZ, RZ, UR10 ;  /* 0x0000000aff0a7e24 */ /* 0x000fe2000f8e00ff */
[----:B------:R-:W-:Y:S05]  /*4150*/  MOV R11, UR11 ;  /* 0x0000000b000b7c02 */ /* 0x000fea0008000f00 */
[----:B-----5:R3:W5:Y:S02]  /*4160*/  @P0 LDG.E R81, desc[UR46][R10.64] ;  /* 0x0000002e0a510981 */ /* 0x020764000c1e1900 */
[----:B--23--:R-:W-:Y:S07]  /*4170*/  @!P0 IMAD.U32 R81, RZ, RZ, UR8 ;  /* 0x00000008ff518e24 */ /* 0x00cfee000f8e00ff */
.L_x_74:
[----:B-----5:R-:W-:Y:S01]  /*4180*/  @!P2 FSETP.EQ.AND P0, PT, R81, RZ, PT ;  /* 0x000000ff5100a20b */ /* 0x020fe20003f02000 */
[----:B------:R-:W-:Y:S01]  /*4190*/  @!UPT UIADD3 URZ, UPT, UPT, URZ, URZ, URZ ;  /* 0x000000fffffff290 */ /* 0x000fe2000fffe0ff */
[----:B------:R-:W-:Y:S11]  /*41a0*/  @!P2 BRA `(.L_x_75) ;  /* 0x000000000014a947 */ /* 0x000ff60003800000 */
[----:B------:R-:W-:Y:S02]  /*41b0*/  LOP3.LUT P2, RZ, R171, 0xff, RZ, 0xc0, !PT ;  /* 0x000000ffabff7812 */ /* 0x000fe4000784c0ff */
[----:B------:R-:W-:Y:S04]  /*41c0*/  PLOP3.LUT P0, PT, PT, PT, UP0, 0x80, 0x8 ;  /* 0x000000000008781c */ /* 0x000fe80003f0f008 */
[----:B------:R-:W-:Y:S07]  /*41d0*/  PLOP3.LUT P0, PT, P0, PT, PT, 0x8, 0x80 ;  /* 0x000000000080781c */ /* 0x000fee000070e170 */
[----:B------:R-:W-:Y:S11]  /*41e0*/  @P2 FSETP.EQ.AND P0, PT, R81, RZ, PT ;  /* 0x000000ff5100220b */ /* 0x000ff60003f02000 */
[----:B------:R-:W-:Y:S02]  /*41f0*/  @!UPT UIADD3 URZ, UPT, UPT, URZ, URZ, URZ ;  /* 0x000000fffffff290 */ /* 0x000fe4000fffe0ff */
.L_x_75:
[----:B------:R-:W3:Y:S01]  /*4200*/  SYNCS.PHASECHK.TRANS64.TRYWAIT P2, [UR7+0x70], R12 ;  /* 0x0000700cff0075a7 */ /* 0x000ee20008041107 */
[----:B------:R-:W-:Y:S04]  /*4210*/  ELECT P4, URZ, PT ;  /* 0x0000000000ff782f */ /* 0x000fe80003880000 */
[----:B------:R-:W-:Y:S11]  /*4220*/  PLOP3.LUT P4, PT, P0, P4, PT, 0xf2, 0x2f ;  /* 0x00000000002f781c */ /* 0x000ff60000789e72 */
[----:B------:R-:W-:Y:S02]  /*4230*/  @!UPT UIADD3 URZ, UPT, UPT, URZ, URZ, URZ ;  /* 0x000000fffffff290 */ /* 0x000fe4000fffe0ff */
[----:B-1----:R-:W-:Y:S05]  /*4240*/  @!P4 IADD3 R21, P0, PT, R32, 0x580, RZ ;  /* 0x000005802015c810 */ /* 0x002fea0007f1e0ff */
[----:B------:R-:W-:Y:S01]  /*4250*/  @!P4 IMAD.X R20, RZ, RZ, R33, P0 ;  /* 0x000000ffff14c224 */ /* 0x000fe200000e0621 */
[----:B---3--:R-:W-:Y:S07]  /*4260*/  @!P2 BRA `(.L_x_76) ;  /* 0x000000480028a947 */ /* 0x008fee0003800000 */
.L_x_142:
[----:B------:R-:W3:Y:S01]  /*4270*/  LDC.64 R14, c[0x0][0xb10] ;  /* 0x0002c400ff0e7b82 */ /* 0x000ee20000000a00 */
[----:B------:R-:W-:Y:S01]  /*4280*/  @!P4 R2UR UR8, R20 ;  /* 0x000000001408c2ca */ /* 0x000fe200000e0000 */
[----:B------:R-:W-:Y:S01]  /*4290*/  VOTEU.ALL UP1, P4 ;  /* 0x0000000000ff7886 */ /* 0x000fe20002020000 */
[----:B------:R-:W-:Y:S01]  /*42a0*/  @!P4 R2UR UR9, R21 ;  /* 0x000000001509c2ca */ /* 0x000fe200000e0000 */
[----:B------:R-:W-:Y:S01]  /*42b0*/  UMOV UR10, 0x0 ;  /* 0x00000000000a7882 */ /* 0x000fe20000000000 */
[----:B------:R-:W-:Y:S03]  /*42c0*/  UMOV UR11, 0x10000000 ;  /* 0x10000000000b7882 */ /* 0x000fe60000000000 */
[----:B------:R-:W5:Y:S01]  /*42d0*/  LDC.64 R10, c[0x0][0xb18] ;  /* 0x0002c600ff0a7b82 */ /* 0x000f620000000a00 */
[----:B------:R-:W-:Y:S01]  /*42e0*/  @!UP1 UIADD3 UR16, UPT, UPT, UR7, 0x200, URZ ;  /* 0x0000020007109890 */ /* 0x000fe2000fffe0ff */
[----:B------:R-:W-:Y:S01]  /*42f0*/  @P3 SHF.R.U32.HI R28, RZ, 0x10, R25 ;  /* 0x00000010ff1c3819 */ /* 0x000fe20000011619 */
[----:B------:R-:W-:Y:S01]  /*4300*/  VOTEU.ALL UP1, P4 ;  /* 0x0000000000ff7886 */ /* 0x000fe20002020000 */
[----:B------:R-:W-:Y:S01]  /*4310*/  UMOV UR20, UR36 ;  /* 0x0000002400147c82 */ /* 0x000fe20008000000 */
[----:B------:R-:W-:Y:S03]  /*4320*/  VIADD R30, R30, 0x1 ;  /* 0x000000011e1e7836 */ /* 0x000fe60000000000 */
[----:B--2---:R-:W2:Y:S01]  /*4330*/  @!P1 LDC R0, c[0x0][0xb20] ;  /* 0x0002c800ff009b82 */ /* 0x004ea20000000800 */
[----:B------:R-:W-:Y:S01]  /*4340*/  IMAD.U32 R21, RZ, RZ, UR8 ;  /* 0x00000008ff157e24 */ /* 0x000fe2000f8e00ff */
[----:B------:R-:W-:Y:S06]  /*4350*/  UPRMT UR8, UR37, 0x654, UR17 ;  /* 0x0000065425087896 */ /* 0x000fec0008000011 */
[----:B-1----:R-:W1:Y:S01]  /*4360*/  @!P1 LDC R3, c[0x0][0xb0c] ;  /* 0x0002c300ff039b82 */ /* 0x002e620000000800 */
[----:B------:R-:W-:Y:S01]  /*4370*/  IMAD.U32 R20, RZ, RZ, UR9 ;  /* 0x00000009ff147e24 */ /* 0x000fe2000f8e00ff */
[----:B------:R-:W-:Y:S04]  /*4380*/  @!P4 R2UR UR15, R21 ;  /* 0x00000000150fc2ca */ /* 0x000fe800000e0000 */
[----:B------:R-:W-:Y:S01]  /*4390*/  @!P4 R2UR UR14, R20 ;  /* 0x00000000140ec2ca */ /* 0x000fe200000e0000 */
[----:B------:R-:W-:Y:S11]  /*43a0*/  @!P4 IMAD.MOV.U32 R20, RZ, RZ, 0x2000 ;  /* 0x00002000ff14c424 */ /* 0x000ff600078e00ff */
[----:B------:R-:W-:Y:S01]  /*43b0*/  @!UPT UIADD3 URZ, UPT, UPT, URZ, URZ, URZ ;  /* 0x000000fffffff290 */ /* 0x000fe2000fffe0ff */
[----:B------:R1:W-:Y:S01]  /*43c0*/  @!UP1 UTMALDG.3D [UR16], [UR14], desc[UR10] ;  /* 0x00000a100e0095b4 */ /* 0x0003e20008011000 */
[----:B------:R1:W-:Y:S02]  /*43d0*/  @!P4 SYNCS.ARRIVE.TRANS64.RED.A0TR RZ, [UR7+0x60], R20 ;  /* 0x00006014ffffc9a7 */ /* 0x0003e40008300407 */
[----:B-1----:R-:W-:Y:S01]  /*43e0*/  @!P1 ISETP.NE.AND P2, PT, R3, 0x1, PT ;  /* 0x000000010300980c */ /* 0x002fe20003f45270 */
[C---:B---3--:R-:W-:Y:S01]  /*43f0*/  @!P1 IMAD.HI.U32 R14, R13.reuse, R14, RZ ;  /* 0x0000000e0d0e9227 */ /* 0x048fe200078e00ff */
[----:B-----5:R-:W-:Y:S03]  /*4400*/  @!P1 ISETP.NE.AND P0, PT, R10, 0x1, PT ;  /* 0x000000010a00980c */ /* 0x020fe60003f05270 */
[C---:B------:R-:W-:Y:S01]  /*4410*/  @!P1 IMAD.HI.U32 R11, R8.reuse, R11, RZ ;  /* 0x0000000b080b9227 */ /* 0x040fe200078e00ff */
[----:B------:R-:W-:Y:S04]  /*4420*/  @!P1 SHF.R.U32.HI R14, RZ, R15, R14 ;  /* 0x0000000fff0e9219 */ /* 0x000fe8000001160e */
[----:B--2---:R-:W-:Y:S01]  /*4430*/  @!P1 SHF.R.U32.HI R9, RZ, R0, R11 ;  /* 0x00000000ff099219 */ /* 0x004fe2000001160b */
[----:B------:R-:W-:Y:S01]  /*4440*/  SYNCS.ARRIVE.TRANS64.RED.A1T0 RZ, [UR8], RZ ;  /* 0x000000ffffff79a7 */ /* 0x000fe20008100408 */
[----:B------:R-:W-:Y:S02]  /*4450*/  @!P1 SEL R14, R13, R14, !P2 ;  /* 0x0000000e0d0e9207 */ /* 0x000fe40005000000 */
[----:B------:R-:W-:Y:S01]  /*4460*/  @!P1 SEL R9, R8, R9, !P0 ;  /* 0x0000000908099207 */ /* 0x000fe20004000000 */
[----:B------:R-:W1:Y:S04]  /*4470*/  SYNCS.PHASECHK.TRANS64.TRYWAIT P5, [UR7+0x78], R12 ;  /* 0x0000780cff0075a7 */ /* 0x000e6800080a1107 */
[----:B------:R-:W-:Y:S02]  /*4480*/  @!P1 IMAD.IADD R0, R9, 0x1, -R14 ;  /* 0x0000000109009824 */ /* 0x000fe400078e0a0e */
[----:B------:R-:W-:Y:S02]  /*4490*/  @!P1 IMAD.IADD R9, R14, 0x1, -R9 ;  /* 0x000000010e099824 */ /* 0x000fe400078e0a09 */
[----:B------:R-:W-:Y:S02]  /*44a0*/  @!P1 IMAD R13, R0, R3, R13 ;  /* 0x00000003000d9224 */ /* 0x000fe400078e020d */
[----:B------:R-:W-:Y:S01]  /*44b0*/  @!P1 IMAD R8, R9, R10, R8 ;  /* 0x0000000a09089224 */ /* 0x000fe200078e0208 */
[----:B-1----:R-:W-:Y:S06]  /*44c0*/  @!P5 BRA `(.L_x_77) ;  /* 0x0000004400a8d947 */ /* 0x002fec0003800000 */
.L_x_144:
[----:B-1----:R-:W-:Y:S01]  /*44d0*/  @!P4 IADD3 R3, P0, PT, R32, 0x580, RZ ;  /* 0x000005802003c810 */ /* 0x002fe20007f1e0ff */
[----:B------:R-:W-:Y:S01]  /*44e0*/  VOTEU.ALL UP1, P4 ;  /* 0x0000000000ff7886 */ /* 0x000fe20002020000 */
[----:B------:R-:W-:Y:S01]  /*44f0*/  UMOV UR20, 0x0 ;  /* 0x0000000000147882 */ /* 0x000fe20000000000 */
[----:B------:R-:W-:Y:S01]  /*4500*/  UMOV UR21, 0x10000000 ;  /* 0x1000000000157882 */ /* 0x000fe20000000000 */
[----:B------:R-:W-:Y:S01]  /*4510*/  @!P4 R2UR UR9, R3 ;  /* 0x000000000309c2ca */ /* 0x000fe200000e0000 */
[----:B------:R-:W-:Y:S01]  /*4520*/  @!P4 IMAD.X R0, RZ, RZ, R33, P0 ;  /* 0x000000ffff00c224 */ /* 0x000fe200000e0621 */
[----:B------:R-:W-:Y:S01]  /*4530*/  @!UP1 UIADD3 UR10, UPT, UPT, UR18, 0x40, URZ ;  /* 0x00000040120a9890 */ /* 0x000fe2000fffe0ff */
[----:B------:R-:W-:Y:S01]  /*4540*/  ISETP.NE.AND P0, PT, R30, 0x2, PT ;  /* 0x000000021e00780c */ /* 0x000fe20003f05270 */
[----:B------:R-:W-:Y:S01]  /*4550*/  UMOV UR11, UR19 ;  /* 0x00000013000b7c82 */ /* 0x000fe20008000000 */
[----:B------:R-:W-:Y:S01]  /*4560*/  UMOV UR12, UR36 ;  /* 0x00000024000c7c82 */ /* 0x000fe20008000000 */
[----:B------:R-:W-:Y:S01]  /*4570*/  @!P4 R2UR UR8, R0 ;  /* 0x000000000008c2ca */ /* 0x000fe200000e0000 */
[----:B------:R-:W-:Y:S01]  /*4580*/  IMAD.IADD R20, R8, 0x1, R147 ;  /* 0x0000000108147824 */ /* 0x000fe200078e0293 */
[----:B------:R-:W-:Y:S01]  /*4590*/  @P3 R2UR UR36, R28 ;  /* 0x000000001c2432ca */ /* 0x000fe200000e0000 */
[----:B------:R-:W-:Y:S01]  /*45a0*/  IMAD.IADD R21, R13, 0x1, R170 ;  /* 0x000000010d157824 */ /* 0x000fe200078e02aa */
[----:B------:R-:W-:Y:S02]  /*45b0*/  SEL R0, RZ, 0x1, P0 ;  /* 0x00000001ff007807 */ /* 0x000fe40000000000 */
[----:B------:R-:W-:Y:S01]  /*45c0*/  LOP3.LUT R31, R31, 0x1, RZ, 0x3c, !PT ;  /* 0x000000011f1f7812 */ /* 0x000fe200078e3cff */
[----:B------:R-:W-:Y:S01]  /*45d0*/  IMAD.U32 R10, RZ, RZ, UR9 ;  /* 0x00000009ff0a7e24 */ /* 0x000fe2000f8e00ff */
[----:B------:R-:W-:Y:S01]  /*45e0*/  @!UP1 UIADD3 UR9, UPT, UPT, UR7, 0x68, URZ ;  /* 0x0000006807099890 */ /* 0x000fe2000fffe0ff */
[----:B------:R-:W-:Y:S02]  /*45f0*/  LOP3.LUT R29, R29, R0, RZ, 0x3c, !PT ;  /* 0x000000001d1d7212 */ /* 0x000fe400078e3cff */
[----:B------:R-:W-:Y:S02]  /*4600*/  SEL R30, R30, RZ, P0 ;  /* 0x000000ff1e1e7207 */ /* 0x000fe40000000000 */
[----:B------:R-:W-:Y:S01]  /*4610*/  IMAD.U32 R11, RZ, RZ, UR8 ;  /* 0x00000008ff0b7e24 */ /* 0x000fe2000f8e00ff */
[----:B------:R-:W-:Y:S01]  /*4620*/  @!P4 R2UR UR14, R10 ;  /* 0x000000000a0ec2ca */ /* 0x000fe200000e0000 */
[----:B------:R-:W-:Y:S01]  /*4630*/  @!UP1 UIADD3 UR8, UPT, UPT, UR7, 0x2200, URZ ;  /* 0x0000220007089890 */ /* 0x000fe2000fffe0ff */
[----:B------:R-:W-:Y:S02]  /*4640*/  VOTEU.ALL UP1, P4 ;  /* 0x0000000000ff7886 */ /* 0x000fe40002020000 */
[----:B------:R-:W-:Y:S11]  /*4650*/  @!P4 R2UR UR15, R11 ;  /* 0x000000000b0fc2ca */ /* 0x000ff600000e0000 */
[----:B------:R-:W-:Y:S02]  /*4660*/  @!UPT UIADD3 URZ, UPT, UPT, URZ, URZ, URZ ;  /* 0x000000fffffff290 */ /* 0x000fe4000fffe0ff */
[----:B------:R2:W-:Y:S01]  /*4670*/  @!UP1 UTMALDG.3D [UR8], [UR14], desc[UR20] ;  /* 0x000014080e0095b4 */ /* 0x0005e20008011000 */
[----:B------:R2:W-:Y:S01]  /*4680*/  @!P4 SYNCS.ARRIVE.TRANS64.RED.A0TR RZ, [UR7+0x68], R23 ;  /* 0x00006817ffffc9a7 */ /* 0x0005e20008300407 */
[----:B------:R-:W-:Y:S01]  /*4690*/  UPLOP3.LUT UP1, UPT, UPT, UPT, UPT, 0x80, 0x8 ;  /* 0x000000000008789c */ /* 0x000fe20003f2f070 */
[----:B------:R-:W-:Y:S01]  /*46a0*/  SYNCS.ARRIVE.TRANS64.RED.A1T0 RZ, [UR13], RZ ;  /* 0x000000ffffff79a7 */ /* 0x000fe2000810040d */
[----:B------:R-:W-:Y:S09]  /*46b0*/  @P3 BRA `(.L_x_78) ;  /* 0xfffffff400503947 */ /* 0x000ff2000383ffff */
[----:B------:R-:W-:-:S04]  /*46c0*/  SHF.L.U32 R3, R31, 0x1f, RZ ;  /* 0x0000001f1f037819 */ /* 0x000fc800000006ff */
[----:B------:R-:W1:Y:S02]  /*46d0*/  SYNCS.PHASECHK.TRANS64.TRYWAIT P0, [UR7+0x70], R3 ;  /* 0x00007003ff0075a7 */ /* 0x000e640008001107 */
[----:B-1----:R-:W-:Y:S05]  /*46e0*/  @!P0 BRA `(.L_x_79) ;  /* 0x0000004400388947 */ /* 0x002fea0003800000 */
.L_x_146:
[----:B-1----:R-:W-:-:S07]  /*46f0*/  MOV R0, UR7 ;  /* 0x0000000700007c02 */ /* 0x002fce0008000f00 */
.L_x_80:
[----:B-1----:R-:W-:-:S04]  /*4700*/  SHF.L.U32 R3, R31, 0x1f, RZ ;  /* 0x0000001f1f037819 */ /* 0x002fc800000006ff */
[----:B------:R1:W3:Y:S03]  /*4710*/  SYNCS.PHASECHK.TRANS64.TRYWAIT P0, [R0+URZ+0x78], R3 ;  /* 0x00007803000075a7 */ /* 0x0002e600080011ff */
[----:B---3--:R-:W-:Y:S05]  /*4720*/  @!P0 NANOSLEEP.SYNCS 0x989680 ;  /* 0x009896800000895d */ /* 0x008fea0003900000 */
[----:B------:R-:W3:Y:S02]  /*4730*/  @!P0 SYNCS.PHASECHK.TRANS64 P0, [R0+URZ+0x78], R3 ;  /* 0x00007803000085a7 */ /* 0x000ee400080010ff */
[----:B--23--:R-:W-:Y:S05]  /*4740*/  @P0 EXIT ;  /* 0x000000000000094d */ /* 0x00cfea0003800000 */
[----:B------:R-:W-:Y:S05]  /*4750*/  BRA `(.L_x_80) ;  /* 0xfffffffc00e87947 */ /* 0x000fea000383ffff */
.L_x_69:
[----:B------:R-:W-:-:S06]  /*4760*/  UISETP.GE.AND UP1, UPT, UR8, 0x4, UPT ;  /* 0x000000040800788c */ /* 0x000fcc000bf26270 */
[----:B------:R-:W-:-:S13]  /*4770*/  PLOP3.LUT P0, PT, PT, PT, UP1, 0x80, 0x8 ;  /* 0x000000000008781c */ /* 0x000fda0003f0f018 */
[----:B------:R-:W-:Y:S05]  /*4780*/  @!P0 EXIT ;  /* 0x000000000000894d */ /* 0x000fea0003800000 */
[----:B------:R-:W-:Y:S01]  /*4790*/  BAR.SYNC.DEFER_BLOCKING 0x6, 0xa0 ;  /* 0x0182800000007b1d */ /* 0x000fe20000010000 */
[C---:B------:R-:W-:Y:S01]  /*47a0*/  IMAD.SHL.U32 R3, R189.reuse, 0x40, RZ ;  /* 0x00000040bd037824 */ /* 0x040fe200078e00ff */
[C---:B------:R-:W-:Y:S01]  /*47b0*/  LOP3.LUT R193, R189.reuse, 0x60, RZ, 0xc0, !PT ;  /* 0x00000060bdc17812 */ /* 0x040fe200078ec0ff */
[C---:B------:R-:W-:Y:S01]  /*47c0*/  IMAD.SHL.U32 R172, R189.reuse, 0x8, RZ ;  /* 0x00000008bdac7824 */ /* 0x040fe200078e00ff */
[C---:B------:R-:W-:Y:S01]  /*47d0*/  LOP3.LUT R191, R189.reuse, 0x2, RZ, 0xc0, !PT ;  /* 0x00000002bdbf7812 */ /* 0x040fe200078ec0ff */
[----:B------:R-:W-:Y:S01]  /*47e0*/  IMAD.U32 R79, R189, 0x10000, RZ ;  /* 0x00010000bd4f7824 */ /* 0x000fe200078e00ff */
[----:B------:R-:W-:Y:S02]  /*47f0*/  UMOV UR49, 0x400 ;  /* 0x0000040000317882 */ /* 0x000fe40000000000 */
[----:B------:R-:W1:Y:S01]  /*4800*/  LDC R177, c[0x0][0x370] ;  /* 0x0000dc00ffb17b82 */ /* 0x000e620000000800 */
[----:B------:R-:W-:Y:S01]  /*4810*/  ULEA UR49, UR37, UR49, 0x18 ;  /* 0x0000003125317291 */ /* 0x000fe2000f8ec0ff */
[----:B------:R-:W-:Y:S01]  /*4820*/  LOP3.LUT R5, R3, 0x180, RZ, 0xc0, !PT ;  /* 0x0000018003057812 */ /* 0x000fe200078ec0ff */
[----:B------:R-:W-:Y:S01]  /*4830*/  HFMA2 R195, -RZ, RZ, 0, 0 ;  /* 0x00000000ffc37431 */ /* 0x000fe200000001ff */
[----:B------:R-:W-:Y:S01]  /*4840*/  LOP3.LUT R79, R79, 0x600000, RZ, 0xc0, !PT ;  /* 0x006000004f4f7812 */ /* 0x000fe200078ec0ff */
[----:B------:R-:W-:Y:S01]  /*4850*/  UIADD3 UR4, UPT, UPT, UR49, 0x4200, URZ ;  /* 0x0000420031047890 */ /* 0x000fe2000fffe0ff */
[----:B------:R-:W-:Y:S01]  /*4860*/  LOP3.LUT R172, R5, 0x30, R172, 0xf8, !PT ;  /* 0x0000003005ac7812 */ /* 0x000fe200078ef8ac */
[----:B------:R-:W-:Y:S01]  /*4870*/  IMAD.MOV.U32 R76, RZ, RZ, RZ ;  /* 0x000000ffff4c7224 */ /* 0x000fe200078e00ff */
[----:B------:R-:W2:Y:S01]  /*4880*/  LDC R74, c[0x0][0xb0c] ;  /* 0x0002c300ff4a7b82 */ /* 0x000ea20000000800 */
[----:B------:R-:W-:-:S02]  /*4890*/  LOP3.LUT R189, R189, 0x4, RZ, 0xc0, !PT ;  /* 0x00000004bdbd7812 */ /* 0x000fc400078ec0ff */
[----:B------:R-:W-:Y:S02]  /*48a0*/  CS2R R182, SRZ ;  /* 0x0000000000b67805 */ /* 0x000fe4000001ff00 */
[----:B------:R-:W-:Y:S02]  /*48b0*/  LOP3.LUT R172, R172, 0x1e40, R3, 0xf8, !PT ;  /* 0x00001e40acac7812 */ /* 0x000fe400078ef803 */
[----:B------:R-:W-:Y:S02]  /*48c0*/  CS2R R180, SRZ ;  /* 0x0000000000b47805 */ /* 0x000fe4000001ff00 */
[----:B------:R-:W-:Y:S01]  /*48d0*/  IADD3 R188, PT, PT, -R189, 0x2, RZ ;  /* 0x00000002bdbc7810 */ /* 0x000fe20007ffe1ff */
[----:B------:R-:W-:Y:S01]  /*48e0*/  IMAD.MOV R176, RZ, RZ, -R191 ;  /* 0x000000ffffb07224 */ /* 0x000fe200078e0abf */
[----:B------:R-:W-:Y:S01]  /*48f0*/  MOV R192, UR4 ;  /* 0x0000000400c07c02 */ /* 0x000fe20008000f00 */
[----:B------:R-:W4:Y:S01]  /*4900*/  LDC R174, c[0x0][0xb20] ;  /* 0x0002c800ffae7b82 */ /* 0x000f220000000800 */
[----:B------:R-:W3:Y:S01]  /*4910*/  LDS R0, [UR49+0x140] ;  /* 0x00014031ff007984 */ /* 0x000ee20008000800 */
[----:B------:R-:W-:Y:S01]  /*4920*/  VIADD R190, R172, UR49 ;  /* 0x00000031acbe7c36 */ /* 0x000fe20008000000 */
[----:B------:R-:W1:Y:S01]  /*4930*/  LDCU.64 UR52, c[0x0][0x348] ;  /* 0x00006900ff3477ac */ /* 0x000e620008000a00 */
[----:B------:R-:W-:-:S02]  /*4940*/  IMAD.MOV R175, RZ, RZ, -R189 ;  /* 0x000000ffffaf7224 */ /* 0x000fc400078e0abd */
[----:B------:R-:W-:Y:S01]  /*4950*/  VIADD R190, R190, 0x200 ;  /* 0x00000200bebe7836 */ /* 0x000fe20000000000 */
[----:B------:R-:W1:Y:S01]  /*4960*/  LDCU.64 UR38, c[0x0][0x888] ;  /* 0x00011100ff2677ac */ /* 0x000e620008000a00 */
[----:B------:R-:W1:Y:S01]  /*4970*/  LDC R73, c[0x0][0xb30] ;  /* 0x0002cc00ff497b82 */ /* 0x000e620000000800 */
[----:B------:R-:W1:Y:S01]  /*4980*/  LDCU.64 UR44, c[0x0][0x890] ;  /* 0x00011200ff2c77ac */ /* 0x000e620008000a00 */
[----:B------:R-:W-:-:S06]  /*4990*/  UIADD3 UR48, UPT, UPT, UR49, 0x200, URZ ;  /* 0x0000020031307890 */ /* 0x000fcc000fffe0ff */
[----:B------:R-:W1:Y:S08]  /*49a0*/  LDC.64 R168, c[0x0][0xb10] ;  /* 0x0002c400ffa87b82 */ /* 0x000e700000000a00 */
[----:B------:R-:W1:Y:S08]  /*49b0*/  LDC.64 R70, c[0x0][0xb18] ;  /* 0x0002c600ff467b82 */ /* 0x000e700000000a00 */
[----:B------:R-:W1:Y:S08]  /*49c0*/  LDC.64 R68, c[0x0][0xb28] ;  /* 0x0002ca00ff447b82 */ /* 0x000e700000000a00 */
[----:B------:R-:W1:Y:S01]  /*49d0*/  LDC.64 R166, c[0x0][0x8b0] ;  /* 0x00022c00ffa67b82 */ /* 0x000e620000000a00 */
[----:B---3--:R-:W-:-:S07]  /*49e0*/  IMAD.IADD R79, R0, 0x1, R79 ;  /* 0x00000001004f7824 */ /* 0x008fce00078e024f */
[----:B------:R-:W3:Y:S08]  /*49f0*/  LDC.64 R164, c[0x0][0x8a8] ;  /* 0x00022a00ffa47b82 */ /* 0x000ef00000000a00 */
[----:B--2-4-:R-:W1:Y:S02]  /*4a00*/  LDC R178, c[0x0][0x374] ;  /* 0x0000dd00ffb27b82 */ /* 0x014e640000000800 */
.L_x_107:
[C---:B------:R-:W-:Y:S02]  /*4a10*/  LEA R0, R195.reuse, UR49, 0x3 ;  /* 0x00000031c3007c11 */ /* 0x040fe4000f8e18ff */
[----:B------:R-:W-:Y:S02]  /*4a20*/  SHF.L.U32 R3, R182, 0x1f, RZ ;  /* 0x0000001fb6037819 */ /* 0x000fe400000006ff */
[----:B------:R-:W-:Y:S02]  /*4a30*/  LEA R16, R195, UR49, 0x4 ;  /* 0x00000031c3107c11 */ /* 0x000fe4000f8e20ff */
[----:B------:R-:W2:Y:S02]  /*4a40*/  SYNCS.PHASECHK.TRANS64.TRYWAIT P0, [R0+URZ+0x90], R3 ;  /* 0x00009003000075a7 */ /* 0x000ea400080011ff */
[----:B-12---:R-:W-:Y:S05]  /*4a50*/  @!P0 BRA `(.L_x_81) ;  /* 0x0000004000748947 */ /* 0x006fea0003800000 */
.L_x_147:
[----:B------:R-:W4:Y:S01]  /*4a60*/  LDC.64 R12, c[0x0][0xb10] ;  /* 0x0002c400ff0c7b82 */ /* 0x000f220000000a00 */
[----:B------:R-:W3:Y:S01]  /*4a70*/  LDS.128 R16, [R16+0x120] ;  /* 0x0001200010107984 */ /* 0x000ee20000000c00 */
[----:B-1----:R-:W-:Y:S01]  /*4a80*/  ISETP.NE.AND P1, PT, R73, 0x1, PT ;  /* 0x000000014900780c */ /* 0x002fe20003f25270 */
[----:B--2---:R-:W-:Y:S01]  /*4a90*/  VIADD R0, R0, 0xa0 ;  /* 0x000000a000007836 */ /* 0x004fe20000000000 */
[----:B------:R-:W-:Y:S04]  /*4aa0*/  ISETP.GE.AND P0, PT, R72, 0x1, PT ;  /* 0x000000014800780c */ /* 0x000fe80003f06270 */
[----:B------:R-:W1:Y:S01]  /*4ab0*/  LDC.64 R10, c[0x0][0xb18] ;  /* 0x0002c600ff0a7b82 */ /* 0x000e620000000a00 */
[----:B------:R-:W-:Y:S01]  /*4ac0*/  PRMT R0, RZ, 0x654, R0 ;  /* 0x00000654ff007816 */ /* 0x000fe20000000000 */
[----:B------:R-:W-:Y:S01]  /*4ad0*/  @!PT LDS RZ, [RZ] ;  /* 0x00000000fffff984 */ /* 0x000fe20000000800 */
[----:B------:R-:W-:Y:S01]  /*4ae0*/  @!PT LDS RZ, [RZ] ;  /* 0x00000000fffff984 */ /* 0x000fe20000000800 */
[----:B------:R-:W-:Y:S01]  /*4af0*/  @!PT LDS RZ, [RZ] ;  /* 0x00000000fffff984 */ /* 0x000fe20000000800 */
[----:B------:R-:W-:Y:S01]  /*4b00*/  @!PT LDS RZ, [RZ] ;  /* 0x00000000fffff984 */ /* 0x000fe20000000800 */
[----:B------:R2:W-:Y:S06]  /*4b10*/  MEMBAR.ALL.CTA ;  /* 0x0000000000007992 */ /* 0x0005ec0000008000 */
[----:B--2---:R-:W2:Y:S01]  /*4b20*/  FENCE.VIEW.ASYNC.S ;  /* 0x00000000000073c6 */ /* 0x004ea20000000000 */
[----:B------:R-:W1:Y:S08]  /*4b30*/  @!P1 LDC R14, c[0x0][0xb20] ;  /* 0x0002c800ff0e9b82 */ /* 0x000e700000000800 */
[----:B------:R-:W1:Y:S01]  /*4b40*/  @!P1 LDC R9, c[0x0][0xb0c] ;  /* 0x0002c300ff099b82 */ /* 0x000e620000000800 */
[----:B--2---:R2:W-:Y:S01]  /*4b50*/  SYNCS.ARRIVE.TRANS64.RED.A1T0 RZ, [R0+URZ], RZ ;  /* 0x000000ff00ff79a7 */ /* 0x0045e200081004ff */
[----:B---3--:R-:W-:Y:S04]  /*4b60*/  LOP3.LUT P4, RZ, R18, 0x1, RZ, 0xc0, !PT ;  /* 0x0000000112ff7812 */ /* 0x008fe8000788c0ff */
[----:B------:R-:W-:Y:S09]  /*4b70*/  P2R R194, PR, RZ, 0x10 ;  /* 0x00000010ffc27803 */ /* 0x000ff20000000000 */
[----:B------:R-:W-:Y:S02]  /*4b80*/  @P4 MOV R77, R16 ;  /* 0x00000010004d4202 */ /* 0x000fe40000000f00 */
[----:B------:R-:W-:Y:S01]  /*4b90*/  @P4 LOP3.LUT R75, R17, 0xffff, RZ, 0xc0, !PT ;  /* 0x0000ffff114b4812 */ /* 0x000fe200078ec0ff */
[----:B--2-4-:R-:W-:Y:S06]  /*4ba0*/  @!P0 BRA `(.L_x_82) ;  /* 0x0000000000a48947 */ /* 0x014fec0003800000 */
[----:B------:R-:W-:Y:S01]  /*4bb0*/  IMAD.HI.U32 R23, R178, R71, RZ ;  /* 0x00000047b2177227 */ /* 0x000fe200078e00ff */
[----:B------:R-:W-:Y:S02]  /*4bc0*/  ISETP.NE.AND P0, PT, R70, 0x1, PT ;  /* 0x000000014600780c */ /* 0x000fe40003f05270 */
[----:B------:R-:W-:Y:S01]  /*4bd0*/  ISETP.NE.AND P2, PT, R72, 0x1, PT ;  /* 0x000000014800780c */ /* 0x000fe20003f45270 */
[----:B------:R-:W-:Y:S01]  /*4be0*/  IMAD.HI.U32 R22, R177, R168, RZ ;  /* 0x000000a8b1167227 */ /* 0x000fe200078e00ff */
[----:B------:R-:W-:Y:S02]  /*4bf0*/  SHF.R.U32.HI R23, RZ, R174, R23 ;  /* 0x000000aeff177219 */ /* 0x000fe40000011617 */
[----:B------:R-:W-:Y:S01]  /*4c00*/  ISETP.NE.AND P3, PT, R74, 0x1, PT ;  /* 0x000000014a00780c */ /* 0x000fe20003f65270 */
[----:B------:R-:W-:Y:S01]  /*4c10*/  IMAD.HI.U32 R26, R77, R168, RZ ;  /* 0x000000a84d1a7227 */ /* 0x000fe200078e00ff */
[----:B------:R-:W-:Y:S02]  /*4c20*/  SHF.R.U32.HI R22, RZ, R169, R22 ;  /* 0x000000a9ff167219 */ /* 0x000fe40000011616 */
[----:B------:R-:W-:Y:S01]  /*4c30*/  SEL R3, R178, R23, !P0 ;  /* 0x00000017b2037207 */ /* 0x000fe20004000000 */
[----:B------:R-:W-:Y:S01]  /*4c40*/  IMAD.HI.U32 R23, R75, R71, RZ ;  /* 0x000000474b177227 */ /* 0x000fe200078e00ff */
[----:B------:R-:W-:Y:S02]  /*4c50*/  SEL R7, R177, R22, !P3 ;  /* 0x00000016b1077207 */ /* 0x000fe40005800000 */
[----:B------:R-:W-:Y:S01]  /*4c60*/  SHF.R.U32.HI R26, RZ, R169, R26 ;  /* 0x000000a9ff1a7219 */ /* 0x000fe2000001161a */
[-C--:B------:R-:W-:Y:S04]  /*4c70*/  IMAD.HI.U32 R22, R3, R68.reuse, RZ ;  /* 0x0000004403167227 */ /* 0x080fe800078e00ff */
[----:B------:R-:W-:Y:S01]  /*4c80*/  IMAD.HI.U32 R24, R7, R68, RZ ;  /* 0x0000004407187227 */ /* 0x000fe200078e00ff */
[-C--:B------:R-:W-:Y:S02]  /*4c90*/  @P2 SHF.R.U32.HI R3, RZ, R69.reuse, R22 ;  /* 0x00000045ff032219 */ /* 0x080fe40000011616 */
[----:B------:R-:W-:Y:S02]  /*4ca0*/  SHF.R.U32.HI R22, RZ, R174, R23 ;  /* 0x000000aeff167219 */ /* 0x000fe40000011617 */
[----:B------:R-:W-:Y:S01]  /*4cb0*/  @P2 SHF.R.U32.HI R7, RZ, R69, R24 ;  /* 0x00000045ff072219 */ /* 0x000fe20000011618 */
[C---:B------:R-:W-:Y:S01]  /*4cc0*/  IMAD R2, R72.reuse, R3, RZ ;  /* 0x0000000348027224 */ /* 0x040fe200078e02ff */
[----:B------:R-:W-:Y:S02]  /*4cd0*/  SEL R5, R75, R22, !P0 ;  /* 0x000000164b057207 */ /* 0x000fe40004000000 */
[----:B------:R-:W-:Y:S01]  /*4ce0*/  SEL R3, R77, R26, !P3 ;  /* 0x0000001a4d037207 */ /* 0x000fe20005800000 */
[----:B------:R-:W-:Y:S01]  /*4cf0*/  IMAD R4, R72, R7, RZ ;  /* 0x0000000748047224 */ /* 0x000fe200078e02ff */
[C---:B------:R-:W-:Y:S01]  /*4d00*/  ISETP.GE.AND P0, PT, R5.reuse, R2, PT ;  /* 0x000000020500720c */ /* 0x040fe20003f06270 */
[----:B------:R-:W-:Y:S03]  /*4d10*/  IMAD.HI.U32 R6, R5, R68, RZ ;  /* 0x0000004405067227 */ /* 0x000fe600078e00ff */
[----:B------:R-:W-:Y:S01]  /*4d20*/  ISETP.GE.OR P0, PT, R3, R4, P0 ;  /* 0x000000040300720c */ /* 0x000fe20000706670 */
[----:B------:R-:W-:Y:S01]  /*4d30*/  IMAD.MOV R4, RZ, RZ, -R3 ;  /* 0x000000ffff047224 */ /* 0x000fe200078e0a03 */
[-C--:B------:R-:W-:Y:S03]  /*4d40*/  SHF.R.U32.HI R6, RZ, R69.reuse, R6 ;  /* 0x00000045ff067219 */ /* 0x080fe60000011606 */
[----:B------:R-:W-:Y:S01]  /*4d50*/  IMAD R77, R74, R4, R77 ;  /* 0x000000044a4d7224 */ /* 0x000fe200078e024d */
[----:B------:R-:W-:Y:S05]  /*4d60*/  SEL R15, R5, R6, !P2 ;  /* 0x00000006050f7207 */ /* 0x000fea0005000000 */
[----:B------:R-:W-:Y:S02]  /*4d70*/  IMAD.MOV R6, RZ, RZ, -R15 ;  /* 0x000000ffff067224 */ /* 0x000fe400078e0a0f */
[C---:B------:R-:W-:Y:S04]  /*4d80*/  @!P0 IMAD.HI.U32 R2, R3.reuse, R68, RZ ;  /* 0x0000004403028227 */ /* 0x040fe800078e00ff */
[----:B------:R-:W-:Y:S01]  /*4d90*/  IMAD R6, R72, R6, R5 ;  /* 0x0000000648067224 */ /* 0x000fe200078e0205 */
[----:B------:R-:W-:Y:S04]  /*4da0*/  @!P0 SHF.R.U32.HI R2, RZ, R69, R2 ;  /* 0x00000045ff028219 */ /* 0x000fe80000011602 */
[----:B------:R-:W-:Y:S02]  /*4db0*/  @!P0 SEL R0, R3, R2, !P2 ;  /* 0x0000000203008207 */ /* 0x000fe40005000000 */
[----:B------:R-:W-:Y:S02]  /*4dc0*/  IADD3 R2, PT, PT, -R5, RZ, RZ ;  /* 0x000000ff05027210 */ /* 0x000fe40007ffe1ff */
[----:B------:R-:W-:Y:S01]  /*4dd0*/  @!P0 IADD3 R8, PT, PT, R15, -R0, RZ ;  /* 0x800000000f088210 */ /* 0x000fe20007ffe0ff */
[----:B------:R-:W-:Y:S02]  /*4de0*/  @!P0 IMAD R0, R7, R6, R0 ;  /* 0x0000000607008224 */ /* 0x000fe400078e0200 */
[----:B------:R-:W-:Y:S02]  /*4df0*/  IMAD R75, R70, R2, R75 ;  /* 0x00000002464b7224 */ /* 0x000fe400078e024b */
[----:B------:R-:W-:Y:S02]  /*4e00*/  @!P0 IMAD R5, R8, R72, R3 ;  /* 0x0000004808058224 */ /* 0x000fe400078e0203 */
[----:B------:R-:W-:Y:S04]  /*4e10*/  @!P0 IMAD.MOV.U32 R3, RZ, RZ, R0 ;  /* 0x000000ffff038224 */ /* 0x000fe800078e0000 */
[----:B------:R-:W-:Y:S02]  /*4e20*/  IMAD R77, R3, R74, R77 ;  /* 0x0000004a034d7224 */ /* 0x000fe400078e024d */
[----:B------:R-:W-:Y:S07]  /*4e30*/  IMAD R75, R5, R70, R75 ;  /* 0x00000046054b7224 */ /* 0x000fee00078e024b */
.L_x_82:
[----:B-1----:R-:W-:Y:S01]  /*4e40*/  @!P1 ISETP.NE.AND P0, PT, R10, 0x1, PT ;  /* 0x000000010a00980c */ /* 0x002fe20003f05270 */
[----:B------:R-:W-:Y:S01]  /*4e50*/  @!P1 IMAD.HI.U32 R0, R77, R12, RZ ;  /* 0x0000000c4d009227 */ /* 0x000fe200078e00ff */
[----:B------:R-:W-:Y:S01]  /*4e60*/  @!P1 ISETP.NE.AND P2, PT, R9, 0x1, PT ;  /* 0x000000010900980c */ /* 0x000fe20003f45270 */
[----:B------:R-:W-:Y:S01]  /*4e70*/  ULOP3.LUT UP0, URZ, UR48, 0x1b0, URZ, 0xc0, !UPT ;  /* 0x000001b030ff7892 */ /* 0x000fe2000f80c0ff */
[----:B------:R-:W-:Y:S01]  /*4e80*/  R2UR UR42, R21 ;  /* 0x00000000152a72ca */ /* 0x000fe200000e0000 */
[----:B------:R-:W-:Y:S01]  /*4e90*/  @!P1 IMAD.HI.U32 R3, R75, R11, RZ ;  /* 0x0000000b4b039227 */ /* 0x000fe200078e00ff */
[----:B------:R-:W-:Y:S02]  /*4ea0*/  @!P1 SHF.R.U32.HI R0, RZ, R13, R0 ;  /* 0x0000000dff009219 */ /* 0x000fe40000011600 */
[----:B------:R-:W-:Y:S01]  /*4eb0*/  R2UR UR41, R20 ;  /* 0x00000000142972ca */ /* 0x000fe200000e0000 */
[----:B------:R-:W-:Y:S01]  /*4ec0*/  VIADD R195, R195, 0x1 ;  /* 0x00000001c3c37836 */ /* 0x000fe20000000000 */
[----:B------:R-:W-:Y:S02]  /*4ed0*/  @!P1 SHF.R.U32.HI R2, RZ, R14, R3 ;  /* 0x0000000eff029219 */ /* 0x000fe40000011603 */
[----:B------:R-:W-:Y:S02]  /*4ee0*/  @!P1 SEL R3, R77, R0, !P2 ;  /* 0x000000004d039207 */ /* 0x000fe40005000000 */
[----:B------:R-:W-:Y:S02]  /*4ef0*/  @!P1 SEL R2, R75, R2, !P0 ;  /* 0x000000024b029207 */ /* 0x000fe40004000000 */
[----:B------:R-:W-:Y:S01]  /*4f00*/  @P4 SHF.R.U32.HI R179, RZ, 0x10, R17 ;  /* 0x00000010ffb34819 */ /* 0x000fe20000011611 */
[----:B------:R-:W-:Y:S02]  /*4f10*/  USHF.L.U32 UR42, UR42, 0x7, URZ ;  /* 0x000000072a2a7899 */ /* 0x000fe400080006ff */
[----:B------:R-:W-:Y:S02]  /*4f20*/  @!P1 IMAD.IADD R0, R2, 0x1, -R3 ;  /* 0x0000000102009824 */ /* 0x000fe400078e0a03 */
[----:B------:R-:W-:Y:S01]  /*4f30*/  @!P1 IMAD.IADD R2, R3, 0x1, -R2 ;  /* 0x0000000103029824 */ /* 0x000fe200078e0a02 */
[----:B------:R-:W-:Y:S01]  /*4f40*/  USHF.L.U32 UR41, UR41, 0x7, URZ ;  /* 0x0000000729297899 */ /* 0x000fe200080006ff */
[----:B------:R-:W-:Y:S02]  /*4f50*/  @!P1 IMAD R77, R0, R9, R77 ;  /* 0x00000009004d9224 */ /* 0x000fe400078e024d */
[----:B------:R-:W-:Y:S01]  /*4f60*/  @!P1 IMAD R75, R2, R10, R75 ;  /* 0x0000000a024b9224 */ /* 0x000fe200078e024b */
[----:B------:R-:W-:Y:S08]  /*4f70*/  BRA.U !UP0, `(.L_x_83) ;  /* 0x0000000108407547 */ /* 0x000ff0000b800000 */
[----:B------:R-:W1:Y:S01]  /*4f80*/  LDCU.64 UR8, c[0x4][0x80] ;  /* 0x01001000ff0877ac */ /* 0x000e620008000a00 */
[----:B------:R-:W-:Y:S01]  /*4f90*/  MOV R3, 0x0 ;  /* 0x0000000000037802 */ /* 0x000fe20000000f00 */
[----:B------:R-:W-:Y:S02]  /*4fa0*/  HFMA2 R12, -RZ, RZ, 0, 5.9604644775390625e-08 ;  /* 0x00000001ff0c7431 */ /* 0x000fe400000001ff */
[----:B------:R-:W-:Y:S02]  /*4fb0*/  IMAD.MOV.U32 R8, RZ, RZ, 0x70 ;  /* 0x00000070ff087424 */ /* 0x000fe400078e00ff */
[----:B------:R-:W-:Y:S01]  /*4fc0*/  IMAD.MOV.U32 R13, RZ, RZ, RZ ;  /* 0x000000ffff0d7224 */ /* 0x000fe200078e00ff */
[----:B------:R-:W2:Y:S01]  /*4fd0*/  LDCU.64 UR6, c[0x4][0x88] ;  /* 0x01001100ff0677ac */ /* 0x000ea20008000a00 */
[----:B------:R-:W3:Y:S01]  /*4fe0*/  LDC.64 R2, c[0x4][R3] ;  /* 0x0100000003027b82 */ /* 0x000ee20000000a00 */
[----:B------:R-:W4:Y:S01]  /*4ff0*/  LDCU.64 UR4, c[0x4][0x8] ;  /* 0x01000100ff0477ac */ /* 0x000f220008000a00 */
[----:B-1----:R-:W-:Y:S01]  /*5000*/  MOV R5, UR9 ;  /* 0x0000000900057c02 */ /* 0x002fe20008000f00 */
[----:B------:R-:W-:Y:S01]  /*5010*/  IMAD.U32 R4, RZ, RZ, UR8 ;  /* 0x00000008ff047e24 */ /* 0x000fe2000f8e00ff */
[----:B--2---:R-:W-:Y:S01]  /*5020*/  MOV R7, UR7 ;  /* 0x0000000700077c02 */ /* 0x004fe20008000f00 */
[----:B------:R-:W-:Y:S01]  /*5030*/  IMAD.U32 R6, RZ, RZ, UR6 ;  /* 0x00000006ff067e24 */ /* 0x000fe2000f8e00ff */
[----:B----4-:R-:W-:Y:S01]  /*5040*/  MOV R11, UR5 ;  /* 0x00000005000b7c02 */ /* 0x010fe20008000f00 */
[----:B------:R-:W-:Y:S02]  /*5050*/  IMAD.U32 R10, RZ, RZ, UR4 ;  /* 0x00000004ff0a7e24 */ /* 0x000fe4000f8e00ff */
[----:B------:R-:W-:Y:S07]  /*5060*/  LEPC R20, `(.L_x_83) ;  /* 0x000000001014794e */ /* 0x000fee0000000000 */
[----:B---3-5:R-:W-:Y:S05]  /*5070*/  CALL.ABS.NOINC R2 ;  /* 0x0000000002007343 */ /* 0x028fea0003c00000 */
.L_x_83:
[----:B------:R-:W-:Y:S01]  /*5080*/  LOP3.LUT P0, RZ, R192, 0x1b0, RZ, 0xc0, !PT ;  /* 0x000001b0c0ff7812 */ /* 0x000fe2000780c0ff */
[----:B------:R-:W-:Y:S11]  /*5090*/  BSSY.RECONVERGENT B6, `(.L_x_84) ;  /* 0x0000013000067945 */ /* 0x000ff60003800200 */
[----:B------:R-:W-:Y:S01]  /*50a0*/  @!UPT UIADD3 URZ, UPT, UPT, URZ, URZ, URZ ;  /* 0x000000fffffff290 */ /* 0x000fe2000fffe0ff */
[----:B------:R-:W-:Y:S05]  /*50b0*/  @!P0 BRA `(.L_x_85) ;  /* 0x0000000000408947 */ /* 0x000fea0003800000 */
        /* <DEDUP_REMOVED lines=16> */
.L_x_85:
[----:B------:R-:W-:Y:S05]  /*51c0*/  BSYNC.RECONVERGENT B6 ;  /* 0x0000000000067941 */ /* 0x000fea0003800200 */
.L_x_84:
[----:B------:R-:W-:Y:S01]  /*51d0*/  ISETP.NE.U32.AND P4, PT, R166, RZ, PT ;  /* 0x000000ffa600720c */ /* 0x000fe20003f85070 */
[----:B------:R-:W-:Y:S01]  /*51e0*/  UISETP.NE.AND UP2, UPT, UR50, URZ, UPT ;  /* 0x000000ff3200728c */ /* 0x000fe2000bf45270 */
[----:B------:R-:W-:Y:S01]  /*51f0*/  ISETP.NE.U32.AND P2, PT, RZ, UR38, PT ;  /* 0x00000026ff007c0c */ /* 0x000fe2000bf45070 */
[----:B------:R-:W-:Y:S01]  /*5200*/  UISETP.NE.U32.AND UP1, UPT, UR44, URZ, UPT ;  /* 0x000000ff2c00728c */ /* 0x000fe2000bf25070 */
[----:B------:R-:W-:Y:S01]  /*5210*/  ISETP.NE.AND.EX P4, PT, R167, RZ, PT, P4 ;  /* 0x000000ffa700720c */ /* 0x000fe20003f85340 */
[----:B------:R-:W-:Y:S01]  /*5220*/  UPLOP3.LUT UP0, UPT, UPT, UPT, UPT, 0x40, 0x4 ;  /* 0x000000000004789c */ /* 0x000fe20003f0e870 */
[----:B------:R-:W-:Y:S01]  /*5230*/  ISETP.NE.AND.EX P2, PT, RZ, UR39, PT, P2 ;  /* 0x00000027ff007c0c */ /* 0x000fe2000bf45320 */
[----:B------:R-:W-:Y:S01]  /*5240*/  UISETP.NE.AND.EX UP1, UPT, UR45, URZ, UPT, UP1 ;  /* 0x000000ff2d00728c */ /* 0x000fe2000bf25310 */
[----:B------:R-:W-:Y:S04]  /*5250*/  PLOP3.LUT P1, PT, PT, PT, UP2, 0x80, 0x8 ;  /* 0x000000000008781c */ /* 0x000fe80003f2f028 */
[----:B------:R-:W-:Y:S06]  /*5260*/  @UP2 UPLOP3.LUT UP0, UPT, UPT, UPT, UP1, 0x80, 0x8 ;  /* 0x000000000008289c */ /* 0x000fec0003f0f010 */
[----:B------:R-:W-:Y:S01]  /*5270*/  PLOP3.LUT P0, PT, PT, PT, UP0, 0x80, 0x8 ;  /* 0x000000000008781c */ /* 0x000fe20003f0f008 */
[----:B------:R-:W-:Y:S01]  /*5280*/  @!UPT UIADD3 URZ, UPT, UPT, URZ, URZ, URZ ;  /* 0x000000fffffff290 */ /* 0x000fe2000fffe0ff */
[----:B------:R-:W-:Y:S11]  /*5290*/  BRA.U !UP1, `(.L_x_86) ;  /* 0x0000000109387547 */ /* 0x000ff6000b800000 */
[----:B------:R-:W-:Y:S01]  /*52a0*/  UISETP.NE.U32.AND UP0, UPT, UR38, URZ, UPT ;  /* 0x000000ff2600728c */ /* 0x000fe2000bf05070 */
[----:B------:R-:W-:Y:S02]  /*52b0*/  HFMA2 R0, -RZ, RZ, 0, 5.9604644775390625e-08 ;  /* 0x00000001ff007431 */ /* 0x000fe400000001ff */
[----:B------:R-:W-:Y:S01]  /*52c0*/  IMAD.MOV.U32 R171, RZ, RZ, 0x1 ;  /* 0x00000001ffab7424 */ /* 0x000fe200078e00ff */
[----:B------:R-:W-:Y:S06]  /*52d0*/  UISETP.NE.AND.EX UP0, UPT, UR39, URZ, UPT, UP0 ;  /* 0x000000ff2700728c */ /* 0x000fec000bf05300 */
[----:B------:R-:W-:Y:S05]  /*52e0*/  PLOP3.LUT P3, PT, PT, PT, UP0, 0x80, 0x8 ;  /* 0x000000000008781c */ /* 0x000fea0003f6f008 */
[----:B------:R-:W1:Y:S01]  /*52f0*/  @UP0 LDCU.64 UR6, c[0x0][0x888] ;  /* 0x00011100ff0607ac */ /* 0x000e620008000a00 */
[----:B------:R-:W-:Y:S07]  /*5300*/  @UP0 UIMAD UR4, UR36, UR44, URZ ;  /* 0x0000002c240402a4 */ /* 0x000fee000f8e02ff */
[----:B------:R-:W-:Y:S01]  /*5310*/  @!P3 PRMT R171, R0, 0x7610, R171 ;  /* 0x0000761000abb816 */ /* 0x000fe200000000ab */
[----:B-1----:R-:W-:Y:S03]  /*5320*/  @UP0 UIMAD.WIDE UR6, UR4, 0x4, UR6 ;  /* 0x00000004040608a5 */ /* 0x002fe6000f8e0206 */
[----:B------:R-:W1:Y:S03]  /*5330*/  @!UP0 LDCU UR4, c[0x0][0x880] ;  /* 0x00011000ff0487ac */ /* 0x000e660008000800 */
[----:B------:R-:W-:Y:S01]  /*5340*/  IMAD.U32 R2, RZ, RZ, UR6 ;  /* 0x00000006ff027e24 */ /* 0x000fe2000f8e00ff */
[----:B------:R-:W-:Y:S05]  /*5350*/  MOV R3, UR7 ;  /* 0x0000000700037c02 */ /* 0x000fea0008000f00 */
[----:B-----5:R2:W5:Y:S02]  /*5360*/  @P3 LDG.E R81, desc[UR46][R2.64] ;  /* 0x0000002e02513981 */ /* 0x020564000c1e1900 */
[----:B-12---:R-:W-:Y:S02]  /*5370*/  @!P3 IMAD.U32 R81, RZ, RZ, UR4 ;  /* 0x00000004ff51be24 */ /* 0x006fe4000f8e00ff */
.L_x_86:
[----:B------:R-:W-:Y:S05]  /*5380*/  @!P4 BRA `(.L_x_87) ;  /* 0x000000000020c947 */ /* 0x000fea0003800000 */
[----:B------:R-:W-:Y:S04]  /*5390*/  ISETP.NE.U32.AND P3, PT, R164, RZ, PT ;  /* 0x000000ffa400720c */ /* 0x000fe80003f65070 */
[----:B------:R-:W-:Y:S11]  /*53a0*/  ISETP.NE.AND.EX P3, PT, R165, RZ, PT, P3 ;  /* 0x000000ffa500720c */ /* 0x000ff60003f65330 */
[----:B------:R-:W-:Y:S02]  /*53b0*/  @!UPT UIADD3 URZ, UPT, UPT, URZ, URZ, URZ ;  /* 0x000000fffffff290 */ /* 0x000fe4000fffe0ff */
[----:B------:R-:W1:Y:S01]  /*53c0*/  @P3 LDC.64 R2, c[0x0][0x8a8] ;  /* 0x00022a00ff023b82 */ /* 0x000e620000000a00 */
[----:B------:R-:W-:Y:S04]  /*53d0*/  @P3 IMAD R0, R166, UR36, RZ ;  /* 0x00000024a6003c24 */ /* 0x000fe8000f8e02ff */
[----:B-1----:R-:W-:Y:S05]  /*53e0*/  @P3 IMAD.WIDE R2, R0, 0x4, R2 ;  /* 0x0000000400023825 */ /* 0x002fea00078e0202 */
[----:B-----5:R1:W5:Y:S02]  /*53f0*/  @P3 LDG.E R78, desc[UR46][R2.64] ;  /* 0x0000002e024e3981 */ /* 0x020364000c1e1900 */
[----:B-1----:R-:W2:Y:S02]  /*5400*/  @!P3 LDC R78, c[0x0][0x8a0] ;  /* 0x00022800ff4ebb82 */ /* 0x002ea40000000800 */
.L_x_87:
[----:B-----5:R-:W-:Y:S01]  /*5410*/  FSETP.NEU.AND P4, PT, R81, RZ, PT ;  /* 0x000000ff5100720b */ /* 0x020fe20003f8d000 */
[----:B------:R-:W-:Y:S01]  /*5420*/  BSSY B1, `(.L_x_88) ;  /* 0x0000047000017945 */ /* 0x000fe20003800000 */
[----:B------:R-:W-:Y:S01]  /*5430*/  SEL R5, RZ, 0xffffffff, P2 ;  /* 0xffffffffff057807 */ /* 0x000fe20001000000 */
[----:B------:R-:W-:Y:S01]  /*5440*/  IMAD.MOV.U32 R208, RZ, RZ, 0x1 ;  /* 0x00000001ffd07424 */ /* 0x000fe200078e00ff */
[----:B------:R-:W-:Y:S01]  /*5450*/  LOP3.LUT P3, RZ, R171, 0xff, RZ, 0xc0, !PT ;  /* 0x000000ffabff7812 */ /* 0x000fe2000786c0ff */
[C---:B------:R-:W-:Y:S01]  /*5460*/  IMAD R80, R76.reuse, 0x80, R79 ;  /* 0x000000804c507824 */ /* 0x040fe200078e024f */
[----:B------:R-:W-:Y:S02]  /*5470*/  @P1 SEL R0, RZ, 0xffffffff, P4 ;  /* 0xffffffffff001807 */ /* 0x000fe40002000000 */
[----:B------:R-:W-:Y:S02]  /*5480*/  CS2R R162, SRZ ;  /* 0x0000000000a27805 */ /* 0x000fe4000001ff00 */
[----:B------:R-:W-:Y:S02]  /*5490*/  LEA R3, R181, UR49, 0x3 ;  /* 0x00000031b5037c11 */ /* 0x000fe4000f8e18ff */
[----:B------:R-:W-:Y:S02]  /*54a0*/  CS2R R160, SRZ ;  /* 0x0000000000a07805 */ /* 0x000fe4000001ff00 */
[----:B------:R-:W-:Y:S02]  /*54b0*/  @P0 SEL R0, R5, R0, !P3 ;  /* 0x0000000005000207 */ /* 0x000fe40005800000 */
[----:B------:R-:W-:Y:S02]  /*54c0*/  CS2R R158, SRZ ;  /* 0x00000000009e7805 */ /* 0x000fe4000001ff00 */
[----:B------:R-:W-:Y:S02]  /*54d0*/  LEA R207, R76, UR49, 0x3 ;  /* 0x000000314ccf7c11 */ /* 0x000fe4000f8e18ff */
[----:B------:R-:W-:Y:S02]  /*54e0*/  CS2R R156, SRZ ;  /* 0x00000000009c7805 */ /* 0x000fe4000001ff00 */
[----:B------:R-:W-:Y:S02]  /*54f0*/  @P1 LOP3.LUT R0, R0, 0x1, RZ, 0xc0, !PT ;  /* 0x0000000100001812 */ /* 0x000fe400078ec0ff */
[----:B------:R-:W-:Y:S02]  /*5500*/  CS2R R154, SRZ ;  /* 0x00000000009a7805 */ /* 0x000fe4000001ff00 */
[----:B------:R-:W-:Y:S02]  /*5510*/  SHF.L.U32 R2, R183, 0x1f, RZ ;  /* 0x0000001fb7027819 */ /* 0x000fe400000006ff */
[----:B------:R-:W-:Y:S02]  /*5520*/  CS2R R152, SRZ ;  /* 0x0000000000987805 */ /* 0x000fe4000001ff00 */
[----:B------:R-:W-:Y:S02]  /*5530*/  ISETP.NE.U32.OR P6, PT, R0, 0x1, !P1 ;  /* 0x000000010000780c */ /* 0x000fe40004fc5470 */
[----:B------:R-:W-:Y:S02]  /*5540*/  CS2R R150, SRZ ;  /* 0x0000000000967805 */ /* 0x000fe4000001ff00 */
[----:B------:R-:W-:Y:S02]  /*5550*/  PLOP3.LUT P2, PT, PT, PT, UP1, 0x80, 0x8 ;  /* 0x000000000008781c */ /* 0x000fe40003f4f018 */
[----:B------:R-:W-:Y:S02]  /*5560*/  CS2R R148, SRZ ;  /* 0x0000000000947805 */ /* 0x000fe4000001ff00 */
[----:B------:R-:W-:Y:S02]  /*5570*/  SEL R0, RZ, 0xffffffff, P4 ;  /* 0xffffffffff007807 */ /* 0x000fe40002000000 */
[----:B------:R-:W-:Y:S03]  /*5580*/  P2R R184, PR, RZ, 0x40 ;  /* 0x00000040ffb87803 */ /* 0x000fe60000000000 */
[----:B------:R-:W-:Y:S04]  /*5590*/  @P6 SHF.L.U32 R4, R180, 0x1f, RZ ;  /* 0x0000001fb4046819 */ /* 0x000fe800000006ff */
[----:B------:R-:W-:Y:S01]  /*55a0*/  @P2 SEL R0, R5, R0, !P3 ;  /* 0x0000000005002207 */ /* 0x000fe20005800000 */
[----:B------:R-:W1:Y:S03]  /*55b0*/  @P6 SYNCS.PHASECHK.TRANS64.TRYWAIT P1, [R3+URZ+0x60], R4 ;  /* 0x00006004030065a7 */ /* 0x000e6600080211ff */
[----:B------:R-:W-:Y:S04]  /*55c0*/  LOP3.LUT R0, R0, 0x1, RZ, 0xc0, !PT ;  /* 0x0000000100007812 */ /* 0x000fe800078ec0ff */
[----:B------:R-:W-:Y:S04]  /*55d0*/  ISETP.NE.U32.AND P5, PT, R0, 0x1, PT ;  /* 0x000000010000780c */ /* 0x000fe80003fa5070 */
[----:B------:R-:W-:Y:S01]  /*55e0*/  P2R R209, PR, RZ, 0x20 ;  /* 0x00000020ffd17803 */ /* 0x000fe20000000000 */
[----:B------:R3:W4:Y:S01]  /*55f0*/  SYNCS.PHASECHK.TRANS64.TRYWAIT P0, [R207+URZ+0xb0], R2 ;  /* 0x0000b002cf0075a7 */ /* 0x00072200080011ff */
[----:B-1----:R-:W-:Y:S01]  /*5600*/  @P6 SEL R208, RZ, 0x1, !P1 ;  /* 0x00000001ffd06807 */ /* 0x002fe20004800000 */
[----:B---3--:R-:W-:Y:S06]  /*5610*/  @!P6 BRA `(.L_x_89) ;  /* 0x00000000009ce947 */ /* 0x008fec0003800000 */
[----:B------:R-:W-:Y:S01]  /*5620*/  @P5 IMAD R6, R181, 0x2000, R190 ;  /* 0x00002000b5065824 */ /* 0x000fe200078e02be */
[----:B------:R-:W-:Y:S01]  /*5630*/  ISETP.NE.AND P1, PT, R208, RZ, PT ;  /* 0x000000ffd000720c */ /* 0x000fe20003f25270 */
[----:B------:R-:W-:Y:S01]  /*5640*/  BSSY B0, `(.L_x_90) ;  /* 0x0000010000007945 */ /* 0x000fe20003800000 */
[----:B------:R-:W-:Y:S01]  /*5650*/  CS2R R150, SRZ ;  /* 0x0000000000967805 */ /* 0x000fe2000001ff00 */
[--C-:B------:R-:W-:Y:S01]  /*5660*/  @P5 IMAD R7, R191, -0x10, R6.reuse ;  /* 0xfffffff0bf075824 */ /* 0x100fe200078e0206 */
[----:B------:R-:W-:Y:S01]  /*5670*/  CS2R R148, SRZ ;  /* 0x0000000000947805 */ /* 0x000fe2000001ff00 */
[----:B------:R-:W-:Y:S01]  /*5680*/  @P5 IMAD R5, R189, -0x10, R6 ;  /* 0xfffffff0bd055824 */ /* 0x000fe200078e0206 */
[----:B------:R-:W-:Y:S01]  /*5690*/  CS2R R158, SRZ ;  /* 0x00000000009e7805 */ /* 0x000fe2000001ff00 */
[----:B------:R-:W-:Y:S01]  /*56a0*/  @P5 IMAD R4, R188, 0x10, R7 ;  /* 0x00000010bc045824 */ /* 0x000fe200078e0207 */
[----:B------:R-:W-:Y:S02]  /*56b0*/  CS2R R156, SRZ ;  /* 0x00000000009c7805 */ /* 0x000fe4000001ff00 */
[----:B------:R-:W-:Y:S02]  /*56c0*/  CS2R R154, SRZ ;  /* 0x00000000009a7805 */ /* 0x000fe4000001ff00 */
[----:B------:R-:W-:Y:S02]  /*56d0*/  CS2R R152, SRZ ;  /* 0x0000000000987805 */ /* 0x000fe4000001ff00 */
[----:B------:R-:W-:Y:S02]  /*56e0*/  CS2R R162, SRZ ;  /* 0x0000000000a27805 */ /* 0x000fe4000001ff00 */
[----:B------:R-:W-:Y:S01]  /*56f0*/  CS2R R160, SRZ ;  /* 0x0000000000a07805 */ /* 0x000fe2000001ff00 */
[----:B------:R-:W-:Y:S06]  /*5700*/  @P1 BRA `(.L_x_91) ;  /* 0x00000000000c1947 */ /* 0x000fec0003800000 */
[----:B------:R-:W-:Y:S04]  /*5710*/  SHF.L.U32 R0, R180, 0x1f, RZ ;  /* 0x0000001fb4007819 */ /* 0x000fe800000006ff */
[----:B------:R-:W1:Y:S02]  /*5720*/  SYNCS.PHASECHK.TRANS64.TRYWAIT P1, [R3+URZ+0x60], R0 ;  /* 0x00006000030075a7 */ /* 0x000e6400080211ff */
[----:B-1----:R-:W-:Y:S05]  /*5730*/  @!P1 BRA `(.L_x_92) ;  /* 0x0000003400509947 */ /* 0x002fea0003800000 */
.L_x_91:
[----:B------:R-:W-:Y:S05]  /*5740*/  BSYNC B0 ;  /* 0x0000000000007941 */ /* 0x000fea0003800000 */
.L_x_90:
[----:B------:R-:W-:Y:S01]  /*5750*/  ISETP.NE.AND P1, PT, R209, RZ, PT ;  /* 0x000000ffd100720c */ /* 0x000fe20003f25270 */
[----:B-1----:R-:W-:Y:S02]  /*5760*/  VIADD R3, R3, 0x70 ;  /* 0x0000007003037836 */ /* 0x002fe40000000000 */
[----:B------:R-:W-:Y:S02]  /*5770*/  IMAD.U32 R0, RZ, RZ, UR37 ;  /* 0x00000025ff007e24 */ /* 0x000fe4000f8e00ff */
[----:B------:R-:W-:Y:S03]  /*5780*/  VIADD R181, R181, 0x1 ;  /* 0x00000001b5b57836 */ /* 0x000fe60000000000 */
[----:B------:R-:W-:Y:S05]  /*5790*/  PRMT R0, R0, 0x654, R3 ;  /* 0x0000065400007816 */ /* 0x000fea0000000003 */
[----:B------:R1:W3:Y:S04]  /*57a0*/  @P1 LDS.128 R148, [R6] ;  /* 0x0000000006941984 */ /* 0x0002e80000000c00 */
[----:B------:R1:W1:Y:S04]  /*57b0*/  @P1 LDS.128 R156, [R5+0x20] ;  /* 0x00002000059c1984 */ /* 0x0002680000000c00 */
[----:B------:R1:W1:Y:S04]  /*57c0*/  @P1 LDS.128 R152, [R7+0x10] ;  /* 0x0000100007981984 */ /* 0x0002680000000c00 */
[----:B------:R1:W1:Y:S01]  /*57d0*/  @P1 LDS.128 R160, [R4+0x10] ;  /* 0x0000100004a01984 */ /* 0x0002620000000c00 */
[C---:B------:R-:W-:Y:S01]  /*57e0*/  ISETP.NE.AND P1, PT, R181.reuse, 0x2, PT ;  /* 0x00000002b500780c */ /* 0x040fe20003f25270 */
[----:B------:R-:W-:Y:S01]  /*57f0*/  @!PT LDS RZ, [RZ] ;  /* 0x00000000fffff984 */ /* 0x000fe20000000800 */
[----:B------:R-:W-:Y:S01]  /*5800*/  @!PT LDS RZ, [RZ] ;  /* 0x00000000fffff984 */ /* 0x000fe20000000800 */
[----:B------:R-:W-:Y:S01]  /*5810*/  @!PT LDS RZ, [RZ] ;  /* 0x00000000fffff984 */ /* 0x000fe20000000800 */
[----:B------:R-:W-:Y:S01]  /*5820*/  @!PT LDS RZ, [RZ] ;  /* 0x00000000fffff984 */ /* 0x000fe20000000800 */
[----:B------:R5:W-:Y:S06]  /*5830*/  MEMBAR.ALL.CTA ;  /* 0x0000000000007992 */ /* 0x000bec0000008000 */
[----:B-----5:R-:W5:Y:S01]  /*5840*/  FENCE.VIEW.ASYNC.S ;  /* 0x00000000000073c6 */ /* 0x020f620000000000 */
[----:B------:R-:W-:Y:S02]  /*5850*/  SEL R3, RZ, 0x1, P1 ;  /* 0x00000001ff037807 */ /* 0x000fe40000800000 */
[----:B------:R-:W-:Y:S02]  /*5860*/  SEL R181, R181, RZ, P1 ;  /* 0x000000ffb5b57207 */ /* 0x000fe40000800000 */
[----:B------:R-:W-:Y:S01]  /*5870*/  LOP3.LUT R180, R180, R3, RZ, 0x3c, !PT ;  /* 0x00000003b4b47212 */ /* 0x000fe200078e3cff */
[----:B-----5:R1:W-:Y:S06]  /*5880*/  SYNCS.ARRIVE.TRANS64.RED.A1T0 RZ, [R0+URZ], RZ ;  /* 0x000000ff00ff79a7 */ /* 0x0203ec00081004ff */
.L_x_89:
[----:B------:R-:W-:Y:S05]  /*5890*/  BSYNC B1 ;  /* 0x0000000000017941 */ /* 0x000fea0003800000 */
.L_x_88:
[----:B-1----:R-:W-:Y:S04]  /*58a0*/  SHF.R.U32.HI R0, RZ, 0x15, R80 ;  /* 0x00000015ff007819 */ /* 0x002fe80000011650 */
[----:B------:R-:W-:Y:S01]  /*58b0*/  LOP3.LUT P1, RZ, R0, 0x3, R173, 0x48, !PT ;  /* 0x0000000300ff7812 */ /* 0x000fe200078248ad */
[----:B------:R-:W-:Y:S01]  /*58c0*/  @!UPT UIADD3 URZ, UPT, UPT, URZ, URZ, URZ ;  /* 0x000000fffffff290 */ /* 0x000fe2000fffe0ff */
[----:B----4-:R-:W-:Y:S11]  /*58d0*/  @P0 BRA `(.L_x_93) ;  /* 0x0000000000080947 */ /* 0x010ff60003800000 */
[----:B------:R-:W1:Y:S02]  /*58e0*/  SYNCS.PHASECHK.TRANS64.TRYWAIT P0, [R207+URZ+0xb0], R2 ;  /* 0x0000b002cf0075a7 */ /* 0x000e6400080011ff */
[----:B-1----:R-:W-:Y:S05]  /*58f0*/  @!P0 BRA `(.L_x_94) ;  /* 0x0000003000f48947 */ /* 0x002fea0003800000 */
.L_x_93:
[----:B------:R-:W-:Y:S04]  /*5900*/  BSSY.RECONVERGENT B6, `(.L_x_95) ;  /* 0x0000012000067945 */ /* 0x000fe80003800200 */
[----:B------:R-:W-:Y:S05]  /*5910*/  @!P1 BRA `(.L_x_96) ;  /* 0x0000000000409947 */ /* 0x000fea0003800000 */
[----:B------:R-:W4:Y:S01]  /*5920*/  LDCU.64 UR8, c[0x4][0x70] ;  /* 0x01000e00ff0877ac */ /* 0x000f220008000a00 */
[----:B------:R-:W-:Y:S01]  /*5930*/  MOV R3, 0x0 ;  /* 0x0000000000037802 */ /* 0x000fe20000000f00 */
[----:B------:R-:W-:Y:S02]  /*5940*/  HFMA2 R12, -RZ, RZ, 0, 5.9604644775390625e-08 ;  /* 0x00000001ff0c7431 */ /* 0x000fe400000001ff */
[----:B------:R-:W-:Y:S02]  /*5950*/  IMAD.MOV.U32 R8, RZ, RZ, 0x192 ;  /* 0x00000192ff087424 */ /* 0x000fe400078e00ff */
[----:B------:R-:W-:Y:S01]  /*5960*/  IMAD.MOV.U32 R13, RZ, RZ, RZ ;  /* 0x000000ffff0d7224 */ /* 0x000fe200078e00ff */
[----:B------:R-:W5:Y:S01]  /*5970*/  LDCU.64 UR6, c[0x4][0x78] ;  /* 0x01000f00ff0677ac */ /* 0x000f620008000a00 */
[----:B-1----:R-:W1:Y:S01]  /*5980*/  LDC.64 R2, c[0x4][R3] ;  /* 0x0100000003027b82 */ /* 0x002e620000000a00 */
[----:B------:R-:W2:Y:S01]  /*5990*/  LDCU.64 UR4, c[0x4][0x10] ;  /* 0x01000200ff0477ac */ /* 0x000ea20008000a00 */
[----:B----4-:R-:W-:Y:S01]  /*59a0*/  MOV R5, UR9 ;  /* 0x0000000900057c02 */ /* 0x010fe20008000f00 */
[----:B------:R-:W-:Y:S01]  /*59b0*/  IMAD.U32 R4, RZ, RZ, UR8 ;  /* 0x00000008ff047e24 */ /* 0x000fe2000f8e00ff */
[----:B-----5:R-:W-:Y:S01]  /*59c0*/  MOV R7, UR7 ;  /* 0x0000000700077c02 */ /* 0x020fe20008000f00 */
[----:B------:R-:W-:Y:S01]  /*59d0*/  IMAD.U32 R6, RZ, RZ, UR6 ;  /* 0x00000006ff067e24 */ /* 0x000fe2000f8e00ff */
[----:B--2---:R-:W-:Y:S01]  /*59e0*/  MOV R11, UR5 ;  /* 0x00000005000b7c02 */ /* 0x004fe20008000f00 */
[----:B------:R-:W-:Y:S02]  /*59f0*/  IMAD.U32 R10, RZ, RZ, UR4 ;  /* 0x00000004ff0a7e24 */ /* 0x000fe4000f8e00ff */
[----:B------:R-:W-:Y:S07]  /*5a00*/  LEPC R20, `(.L_x_96) ;  /* 0x000000001014794e */ /* 0x000fee0000000000 */
[----:B-1-3--:R-:W-:Y:S05]  /*5a10*/  CALL.ABS.NOINC R2 ;  /* 0x0000000002007343 */ /* 0x00afea0003c00000 */
.L_x_96:
[----:B------:R-:W-:Y:S05]  /*5a20*/  BSYNC.RECONVERGENT B6 ;  /* 0x0000000000067941 */ /* 0x000fea0003800200 */
.L_x_95:
[-C--:B---3--:R-:W-:Y:S01]  /*5a30*/  F2FP.F16.E5M2.UNPACK_B R83, R148.reuse ;  /* 0x00000094ff53723e */ /* 0x088fe200020004ff */
[----:B------:R-:W-:Y:S05]  /*5a40*/  WARPSYNC.ALL ;  /* 0x0000000000007948 */ /* 0x000fea0003800000 */
[----:B------:R-:W-:Y:S01]  /*5a50*/  R2UR UR4, R80 ;  /* 0x00000000500472ca */ /* 0x000fe200000e0000 */
[--C-:B------:R-:W-:Y:S01]  /*5a60*/  HADD2.F32 R82, -RZ, R83.reuse.H0_H0 ;  /* 0x20000053ff527230 */ /* 0x100fe20000004100 */
[----:B------:R-:W-:Y:S01]  /*5a70*/  F2FP.F16.E5M2.UNPACK_B R85, R148.H1 ;  /* 0x00000094ff55723e */ /* 0x000fe200030004ff */
[----:B------:R-:W-:Y:S01]  /*5a80*/  HADD2.F32 R83, -RZ, R83.H1_H1 ;  /* 0x30000053ff537230 */ /* 0x000fe20000004100 */
[-C--:B------:R-:W-:Y:S01]  /*5a90*/  F2FP.F16.E5M2.UNPACK_B R87, R149.reuse ;  /* 0x00000095ff57723e */ /* 0x080fe200020004ff */
[----:B------:R-:W-:Y:S01]  /*5aa0*/  BSSY.RECONVERGENT B0, `(.L_x_97) ;  /* 0x000011d000007945 */ /* 0x000fe20003800200 */
[----:B------:R-:W-:Y:S01]  /*5ab0*/  F2FP.F16.E5M2.UNPACK_B R89, R149.H1 ;  /* 0x00000095ff59723e */ /* 0x000fe200030004ff */
[----:B------:R-:W-:Y:S01]  /*5ac0*/  HADD2.F32 R84, -RZ, R85.H0_H0 ;  /* 0x20000055ff547230 */ /* 0x000fe20000004100 */
[-C--:B------:R-:W-:Y:S01]  /*5ad0*/  F2FP.F16.E5M2.UNPACK_B R91, R150.reuse ;  /* 0x00000096ff5b723e */ /* 0x080fe200020004ff */
[----:B------:R-:W-:Y:S01]  /*5ae0*/  HADD2.F32 R88, -RZ, R87.H1_H1 ;  /* 0x30000057ff587230 */ /* 0x000fe20000004100 */
[----:B------:R-:W-:Y:S01]  /*5af0*/  F2FP.F16.E5M2.UNPACK_B R93, R150.H1 ;  /* 0x00000096ff5d723e */ /* 0x000fe200030004ff */
[----:B------:R-:W-:Y:S01]  /*5b00*/  HADD2.F32 R86, -RZ, R85.H1_H1 ;  /* 0x30000055ff567230 */ /* 0x000fe20000004100 */
[-C--:B------:R-:W-:Y:S01]  /*5b10*/  F2FP.F16.E5M2.UNPACK_B R95, R151.reuse ;  /* 0x00000097ff5f723e */ /* 0x080fe200020004ff */
[----:B------:R-:W2:Y:S01]  /*5b20*/  LDTM.x64 R4, tmem[UR4] ;  /* 0x00000004000479ee */ /* 0x000ea20008340000 */
[----:B------:R-:W-:Y:S01]  /*5b30*/  F2FP.F16.E5M2.UNPACK_B R97, R151.H1 ;  /* 0x00000097ff61723e */ /* 0x000fe200030004ff */
[----:B------:R-:W-:Y:S01]  /*5b40*/  HADD2.F32 R85, -RZ, R87.H0_H0 ;  /* 0x20000057ff557230 */ /* 0x000fe20000004100 */
[-C--:B------:R-:W-:Y:S01]  /*5b50*/  F2FP.F16.E5M2.UNPACK_B R99, R152.reuse ;  /* 0x00000098ff63723e */ /* 0x080fe200020004ff */
[----:B------:R-:W-:Y:S01]  /*5b60*/  HADD2.F32 R87, -RZ, R89.H0_H0 ;  /* 0x20000059ff577230 */ /* 0x000fe20000004100 */
[----:B------:R-:W-:Y:S01]  /*5b70*/  F2FP.F16.E5M2.UNPACK_B R101, R152.H1 ;  /* 0x00000098ff65723e */ /* 0x000fe200030004ff */
[----:B------:R-:W-:Y:S01]  /*5b80*/  HADD2.F32 R92, -RZ, R91.H1_H1 ;  /* 0x3000005bff5c7230 */ /* 0x000fe20000004100 */
[----:B------:R-:W-:Y:S01]  /*5b90*/  ISETP.NE.AND P6, PT, R184, RZ, PT ;  /* 0x000000ffb800720c */ /* 0x000fe20003fc5270 */
[----:B------:R-:W-:Y:S01]  /*5ba0*/  HADD2.F32 R96, -RZ, R95.H1_H1 ;  /* 0x3000005fff607230 */ /* 0x000fe20000004100 */
[----:B------:R-:W-:Y:S01]  /*5bb0*/  SHF.L.U32 R211, R176, 0x4, RZ ;  /* 0x00000004b0d37819 */ /* 0x000fe200000006ff */
[----:B------:R-:W-:Y:S01]  /*5bc0*/  HADD2.F32 R100, -RZ, R99.H1_H1 ;  /* 0x30000063ff647230 */ /* 0x000fe20000004100 */
[----:B------:R-:W-:Y:S01]  /*5bd0*/  SHF.L.U32 R219, R175, 0x4, RZ ;  /* 0x00000004afdb7819 */ /* 0x000fe200000006ff */
[----:B------:R-:W-:Y:S01]  /*5be0*/  HADD2.F32 R90, -RZ, R89.H1_H1 ;  /* 0x30000059ff5a7230 */ /* 0x000fe20000004100 */
[C---:B------:R-:W-:Y:S01]  /*5bf0*/  IADD3 R204, PT, PT, R190.reuse, R211, RZ ;  /* 0x000000d3becc7210 */ /* 0x040fe20007ffe0ff */
[----:B------:R-:W-:Y:S01]  /*5c00*/  HADD2.F32 R89, -RZ, R91.H0_H0 ;  /* 0x2000005bff597230 */ /* 0x000fe20000004100 */
[----:B------:R-:W-:Y:S01]  /*5c10*/  IADD3 R206, PT, PT, R190, R219, RZ ;  /* 0x000000dbbece7210 */ /* 0x000fe20007ffe0ff */
[--C-:B------:R-:W-:Y:S01]  /*5c20*/  HADD2.F32 R91, -RZ, R93.reuse.H0_H0 ;  /* 0x2000005dff5b7230 */ /* 0x100fe20000004100 */
[----:B------:R-:W-:Y:S01]  /*5c30*/  SHF.L.U32 R217, R188, 0x4, RZ ;  /* 0x00000004bcd97819 */ /* 0x000fe200000006ff */
[----:B------:R-:W-:Y:S01]  /*5c40*/  HADD2.F32 R94, -RZ, R93.H1_H1 ;  /* 0x3000005dff5e7230 */ /* 0x000fe20000004100 */
[-C--:B------:R-:W-:Y:S01]  /*5c50*/  F2FP.F16.E5M2.UNPACK_B R103, R153.reuse ;  /* 0x00000099ff67723e */ /* 0x080fe200020004ff */
[----:B------:R-:W-:Y:S01]  /*5c60*/  HADD2.F32 R93, -RZ, R95.H0_H0 ;  /* 0x2000005fff5d7230 */ /* 0x000fe20000004100 */
[----:B------:R-:W-:Y:S01]  /*5c70*/  IADD3 R205, PT, PT, R217, R204, RZ ;  /* 0x000000ccd9cd7210 */ /* 0x000fe20007ffe0ff */
[----:B------:R-:W-:Y:S01]  /*5c80*/  HADD2.F32 R95, -RZ, R97.H0_H0 ;  /* 0x20000061ff5f7230 */ /* 0x000fe20000004100 */
[----:B------:R-:W-:Y:S01]  /*5c90*/  F2FP.F16.E5M2.UNPACK_B R105, R153.H1 ;  /* 0x00000099ff69723e */ /* 0x000fe200030004ff */
[C---:B--2---:R-:W-:Y:S01]  /*5ca0*/  FMUL R0, R78.reuse, R4 ;  /* 0x000000044e007220 */ /* 0x044fe20000400000 */
[C---:B-1----:R-:W-:Y:S01]  /*5cb0*/  FMUL R2, R78.reuse, R5 ;  /* 0x000000054e027220 */ /* 0x042fe20000400000 */
[C---:B------:R-:W-:Y:S01]  /*5cc0*/  FMUL R4, R78.reuse, R8 ;  /* 0x000000084e047220 */ /* 0x040fe20000400000 */
[C---:B------:R-:W-:Y:S01]  /*5cd0*/  FMUL R5, R78.reuse, R9 ;  /* 0x000000094e057220 */ /* 0x040fe20000400000 */
[C---:B------:R-:W-:Y:S01]  /*5ce0*/  FFMA R0, R81.reuse, R82, R0 ;  /* 0x0000005251007223 */ /* 0x040fe20000000000 */
[C---:B------:R-:W-:Y:S01]  /*5cf0*/  FFMA R2, R81.reuse, R83, R2 ;  /* 0x0000005351027223 */ /* 0x040fe20000000002 */
[C---:B------:R-:W-:Y:S01]  /*5d00*/  FMUL R8, R78.reuse, R12 ;  /* 0x0000000c4e087220 */ /* 0x040fe20000400000 */
[C---:B------:R-:W-:Y:S01]  /*5d10*/  FMUL R9, R78.reuse, R13 ;  /* 0x0000000d4e097220 */ /* 0x040fe20000400000 */
[C---:B------:R-:W-:Y:S01]  /*5d20*/  FMUL R12, R78.reuse, R16 ;  /* 0x000000104e0c7220 */ /* 0x040fe20000400000 */
[C---:B------:R-:W-:Y:S01]  /*5d30*/  FMUL R13, R78.reuse, R17 ;  /* 0x000000114e0d7220 */ /* 0x040fe20000400000 */
[C---:B------:R-:W-:Y:S01]  /*5d40*/  FMUL R16, R78.reuse, R20 ;  /* 0x000000144e107220 */ /* 0x040fe20000400000 */
[C---:B------:R-:W-:Y:S01]  /*5d50*/  FMUL R17, R78.reuse, R21 ;  /* 0x000000154e117220 */ /* 0x040fe20000400000 */
[----:B------:R-:W-:Y:S02]  /*5d60*/  HADD2.F32 R104, -RZ, R103.H1_H1 ;  /* 0x30000067ff687230 */ /* 0x000fe40000004100 */
[C---:B------:R-:W-:Y:S01]  /*5d70*/  FMUL R20, R78.reuse, R24 ;  /* 0x000000184e147220 */ /* 0x040fe20000400000 */
[C---:B------:R-:W-:Y:S01]  /*5d80*/  FMUL R21, R78.reuse, R25 ;  /* 0x000000194e157220 */ /* 0x040fe20000400000 */
[C---:B------:R-:W-:Y:S01]  /*5d90*/  FMUL R24, R78.reuse, R28 ;  /* 0x0000001c4e187220 */ /* 0x040fe20000400000 */
[C---:B------:R-:W-:Y:S01]  /*5da0*/  FMUL R25, R78.reuse, R29 ;  /* 0x0000001d4e197220 */ /* 0x040fe20000400000 */
[C---:B------:R-:W-:Y:S01]  /*5db0*/  FMUL R28, R78.reuse, R32 ;  /* 0x000000204e1c7220 */ /* 0x040fe20000400000 */
[C---:B------:R-:W-:Y:S01]  /*5dc0*/  FMUL R29, R78.reuse, R33 ;  /* 0x000000214e1d7220 */ /* 0x040fe20000400000 */
[C---:B------:R-:W-:Y:S01]  /*5dd0*/  FMUL R32, R78.reuse, R36 ;  /* 0x000000244e207220 */ /* 0x040fe20000400000 */
[----:B------:R-:W-:Y:S01]  /*5de0*/  F2FP.F16.E5M2.UNPACK_B R107, R154 ;  /* 0x0000009aff6b723e */ /* 0x000fe200020004ff */
[C---:B------:R-:W-:Y:S01]  /*5df0*/  FMUL R33, R78.reuse, R37 ;  /* 0x000000254e217220 */ /* 0x040fe20000400000 */
[C---:B------:R-:W-:Y:S01]  /*5e00*/  FMUL R36, R78.reuse, R40 ;  /* 0x000000284e247220 */ /* 0x040fe20000400000 */
[----:B------:R-:W-:Y:S01]  /*5e10*/  F2FP.F16.E5M2.UNPACK_B R109, R154.H1 ;  /* 0x0000009aff6d723e */ /* 0x000fe200030004ff */
[C---:B------:R-:W-:Y:S01]  /*5e20*/  FMUL R37, R78.reuse, R41 ;  /* 0x000000294e257220 */ /* 0x040fe20000400000 */
[----:B------:R-:W-:Y:S02]  /*5e30*/  HADD2.F32 R108, -RZ, R107.H1_H1 ;  /* 0x3000006bff6c7230 */ /* 0x000fe40000004100 */
        /* <DEDUP_REMOVED lines=26> */
[C---:B------:R-:W-:Y:S01]  /*5fe0*/  FFMA R3, R81.reuse, R84, R3 ;  /* 0x0000005451037223 */ /* 0x040fe20000000003 */
[C---:B------:R-:W-:Y:S01]  /*5ff0*/  FFMA R7, R81.reuse, R86, R7 ;  /* 0x0000005651077223 */ /* 0x040fe20000000007 */
[----:B------:R-:W-:Y:S01]  /*6000*/  F2FP.F16.E5M2.UNPACK_B R127, R159 ;  /* 0x0000009fff7f723e */ /* 0x000fe200020004ff */
[C---:B------:R-:W-:Y:S01]  /*6010*/  FFMA R4, R81.reuse, R85, R4 ;  /* 0x0000005551047223 */ /* 0x040fe20000000004 */
[C---:B------:R-:W-:Y:S01]  /*6020*/  FFMA R5, R81.reuse, R88, R5 ;  /* 0x0000005851057223 */ /* 0x040fe20000000005 */
[----:B------:R-:W-:Y:S01]  /*6030*/  F2FP.F16.E5M2.UNPACK_B R129, R159.H1 ;  /* 0x0000009fff81723e */ /* 0x000fe200030004ff */
[----:B------:R-:W-:Y:S01]  /*6040*/  FFMA R6, R81, R87, R6 ;  /* 0x0000005751067223 */ /* 0x000fe20000000006 */
[----:B------:R-:W-:Y:S01]  /*6050*/  F2FP.SATFINITE.E5M2.F32.PACK_AB_MERGE_C R185, R7, R3, RZ ;  /* 0x0000000307b9723e */ /* 0x000fe200048060ff */
[----:B------:R-:W-:Y:S02]  /*6060*/  HADD2.F32 R124, -RZ, R123.H1_H1 ;  /* 0x3000007bff7c7230 */ /* 0x000fe40000004100 */
[----:B------:R-:W-:Y:S01]  /*6070*/  FMUL R11, R78, R11 ;  /* 0x0000000b4e0b7220 */ /* 0x000fe20000400000 */
[----:B------:R-:W-:Y:S01]  /*6080*/  HADD2.F32 R128, -RZ, R127.H1_H1 ;  /* 0x3000007fff807230 */ /* 0x000fe20000004100 */
[----:B------:R-:W-:Y:S01]  /*6090*/  F2FP.SATFINITE.E5M2.F32.PACK_AB_MERGE_C R184, R2, R0, R185 ;  /* 0x0000000002b8723e */ /* 0x000fe200048060b9 */
[C---:B------:R-:W-:Y:S01]  /*60a0*/  FMUL R10, R78.reuse, R14 ;  /* 0x0000000e4e0a7220 */ /* 0x040fe20000400000 */
[C---:B------:R-:W-:Y:S01]  /*60b0*/  FFMA R11, R81.reuse, R90, R11 ;  /* 0x0000005a510b7223 */ /* 0x040fe2000000000b */
[C---:B------:R-:W-:Y:S01]  /*60c0*/  FFMA R8, R81.reuse, R89, R8 ;  /* 0x0000005951087223 */ /* 0x040fe20000000008 */
[----:B------:R-:W-:Y:S01]  /*60d0*/  FFMA R9, R81, R92, R9 ;  /* 0x0000005c51097223 */ /* 0x000fe20000000009 */
[----:B------:R-:W-:Y:S01]  /*60e0*/  F2FP.F16.E5M2.UNPACK_B R131, R160 ;  /* 0x000000a0ff83723e */ /* 0x000fe200020004ff */
[----:B------:R-:W-:Y:S01]  /*60f0*/  HADD2.F32 R98, -RZ, R97.H1_H1 ;  /* 0x30000061ff627230 */ /* 0x000fe20000004100 */
[----:B------:R-:W-:Y:S01]  /*6100*/  F2FP.SATFINITE.E5M2.F32.PACK_AB_MERGE_C R186, R11, R6, RZ ;  /* 0x000000060bba723e */ /* 0x000fe200048060ff */
[----:B------:R-:W-:Y:S01]  /*6110*/  FFMA R10, R81, R91, R10 ;  /* 0x0000005b510a7223 */ /* 0x000fe2000000000a */
[----:B------:R-:W-:Y:S02]  /*6120*/  HADD2.F32 R97, -RZ, R99.H0_H0 ;  /* 0x20000063ff617230 */ /* 0x000fe40000004100 */
[C---:B------:R-:W-:Y:S01]  /*6130*/  FMUL R15, R78.reuse, R15 ;  /* 0x0000000f4e0f7220 */ /* 0x040fe20000400000 */
[----:B------:R-:W-:Y:S01]  /*6140*/  F2FP.SATFINITE.E5M2.F32.PACK_AB_MERGE_C R185, R5, R4, R186 ;  /* 0x0000000405b9723e */ /* 0x000fe200048060ba */
[----:B------:R-:W-:Y:S02]  /*6150*/  HADD2.F32 R132, -RZ, R131.H1_H1 ;  /* 0x30000083ff847230 */ /* 0x000fe40000004100 */
[C---:B------:R-:W-:Y:S01]  /*6160*/  FMUL R14, R78.reuse, R18 ;  /* 0x000000124e0e7220 */ /* 0x040fe20000400000 */
[C---:B------:R-:W-:Y:S01]  /*6170*/  FFMA R15, R81.reuse, R94, R15 ;  /* 0x0000005e510f7223 */ /* 0x040fe2000000000f */
[C---:B------:R-:W-:Y:S01]  /*6180*/  FFMA R12, R81.reuse, R93, R12 ;  /* 0x0000005d510c7223 */ /* 0x040fe2000000000c */
[----:B------:R-:W-:Y:S01]  /*6190*/  FFMA R13, R81, R96, R13 ;  /* 0x00000060510d7223 */ /* 0x000fe2000000000d */
[----:B------:R-:W-:Y:S01]  /*61a0*/  F2FP.F16.E5M2.UNPACK_B R133, R160.H1 ;  /* 0x000000a0ff85723e */ /* 0x000fe200030004ff */
[--C-:B------:R-:W-:Y:S01]  /*61b0*/  HADD2.F32 R99, -RZ, R101.reuse.H0_H0 ;  /* 0x20000065ff637230 */ /* 0x100fe20000004100 */
[----:B------:R-:W-:Y:S01]  /*61c0*/  F2FP.SATFINITE.E5M2.F32.PACK_AB_MERGE_C R186, R15, R10, RZ ;  /* 0x0000000a0fba723e */ /* 0x000fe200048060ff */
[----:B------:R-:W-:Y:S01]  /*61d0*/  FFMA R14, R81, R95, R14 ;  /* 0x0000005f510e7223 */ /* 0x000fe2000000000e */
[C---:B------:R-:W-:Y:S01]  /*61e0*/  FMUL R19, R78.reuse, R19 ;  /* 0x000000134e137220 */ /* 0x040fe20000400000 */
[----:B------:R-:W-:Y:S01]  /*61f0*/  HADD2.F32 R102, -RZ, R101.H1_H1 ;  /* 0x30000065ff667230 */ /* 0x000fe20000004100 */
[----:B------:R-:W-:Y:S01]  /*6200*/  F2FP.SATFINITE.E5M2.F32.PACK_AB_MERGE_C R186, R9, R8, R186 ;  /* 0x0000000809ba723e */ /* 0x000fe200048060ba */
[----:B------:R-:W-:Y:S02]  /*6210*/  HADD2.F32 R101, -RZ, R103.H0_H0 ;  /* 0x20000067ff657230 */ /* 0x000fe40000004100 */
[C---:B------:R-:W-:Y:S01]  /*6220*/  FFMA R19, R81.reuse, R98, R19 ;  /* 0x0000006251137223 */ /* 0x040fe20000000013 */
[C---:B------:R-:W-:Y:S01]  /*6230*/  FFMA R16, R81.reuse, R97, R16 ;  /* 0x0000006151107223 */ /* 0x040fe20000000010 */
[----:B------:R-:W-:Y:S01]  /*6240*/  FFMA R17, R81, R100, R17 ;  /* 0x0000006451117223 */ /* 0x000fe20000000011 */
[C---:B------:R-:W-:Y:S01]  /*6250*/  FMUL R18, R78.reuse, R22 ;  /* 0x000000164e127220 */ /* 0x040fe20000400000 */
[----:B------:R-:W-:Y:S01]  /*6260*/  F2FP.F16.E5M2.UNPACK_B R135, R161 ;  /* 0x000000a1ff87723e */ /* 0x000fe200020004ff */
        /* <DEDUP_REMOVED lines=10> */
[----:B------:R1:W-:Y:S01]  /*6310*/  STS.128 [R172+UR49+0x4200], R184 ;  /* 0x004200b8ac007988 */ /* 0x0003e20008000c31 */
[----:B------:R-:W-:Y:S01]  /*6320*/  HADD2.F32 R136, -RZ, R135.H1_H1 ;  /* 0x30000087ff887230 */ /* 0x000fe20000004100 */
[----:B------:R-:W-:Y:S01]  /*6330*/  F2FP.SATFINITE.E5M2.F32.PACK_AB_MERGE_C R196, R23, R18, RZ ;  /* 0x0000001217c4723e */ /* 0x000fe200048060ff */
[C---:B------:R-:W-:Y:S01]  /*6340*/  FMUL R22, R78.reuse, R26 ;  /* 0x0000001a4e167220 */ /* 0x040fe20000400000 */
[C---:B------:R-:W-:Y:S01]  /*6350*/  FMUL R27, R78.reuse, R27 ;  /* 0x0000001b4e1b7220 */ /* 0x040fe20000400000 */
[--C-:B------:R-:W-:Y:S01]  /*6360*/  HADD2.F32 R107, -RZ, R109.reuse.H0_H0 ;  /* 0x2000006dff6b7230 */ /* 0x100fe20000004100 */
[----:B------:R-:W-:Y:S01]  /*6370*/  F2FP.SATFINITE.E5M2.F32.PACK_AB_MERGE_C R196, R17, R16, R196 ;  /* 0x0000001011c4723e */ /* 0x000fe200048060c4 */
[C---:B------:R-:W-:Y:S01]  /*6380*/  FFMA R22, R81.reuse, R103, R22 ;  /* 0x0000006751167223 */ /* 0x040fe20000000016 */
[C---:B------:R-:W-:Y:S01]  /*6390*/  FFMA R27, R81.reuse, R106, R27 ;  /* 0x0000006a511b7223 */ /* 0x040fe2000000001b */
[C---:B------:R-:W-:Y:S01]  /*63a0*/  FFMA R24, R81.reuse, R105, R24 ;  /* 0x0000006951187223 */ /* 0x040fe20000000018 */
[----:B------:R-:W-:Y:S01]  /*63b0*/  F2FP.F16.E5M2.UNPACK_B R137, R161.H1 ;  /* 0x000000a1ff89723e */ /* 0x000fe200030004ff */
[----:B------:R-:W-:Y:S02]  /*63c0*/  HADD2.F32 R110, -RZ, R109.H1_H1 ;  /* 0x3000006dff6e7230 */ /* 0x000fe40000004100 */
[----:B------:R-:W-:Y:S01]  /*63d0*/  FFMA R25, R81, R108, R25 ;  /* 0x0000006c51197223 */ /* 0x000fe20000000019 */
[----:B------:R-:W-:Y:S01]  /*63e0*/  F2FP.SATFINITE.E5M2.F32.PACK_AB_MERGE_C R197, R27, R22, RZ ;  /* 0x000000161bc5723e */ /* 0x000fe200048060ff */
[----:B------:R-:W-:Y:S02]  /*63f0*/  HADD2.F32 R109, -RZ, R111.H0_H0 ;  /* 0x2000006fff6d7230 */ /* 0x000fe40000004100 */
[C---:B------:R-:W-:Y:S01]  /*6400*/  FMUL R26, R78.reuse, R30 ;  /* 0x0000001e4e1a7220 */ /* 0x040fe20000400000 */
[C---:B------:R-:W-:Y:S01]  /*6410*/  FMUL R31, R78.reuse, R31 ;  /* 0x0000001f4e1f7220 */ /* 0x040fe20000400000 */
[--C-:B------:R-:W-:Y:S01]  /*6420*/  HADD2.F32 R111, -RZ, R113.reuse.H0_H0 ;  /* 0x20000071ff6f7230 */ /* 0x100fe20000004100 */
[----:B------:R-:W-:Y:S01]  /*6430*/  F2FP.SATFINITE.E5M2.F32.PACK_AB_MERGE_C R197, R21, R20, R197 ;  /* 0x0000001415c5723e */ /* 0x000fe200048060c5 */
[C---:B------:R-:W-:Y:S01]  /*6440*/  FFMA R26, R81.reuse, R107, R26 ;  /* 0x0000006b511a7223 */ /* 0x040fe2000000001a */
[C---:B------:R-:W-:Y:S01]  /*6450*/  FFMA R31, R81.reuse, R110, R31 ;  /* 0x0000006e511f7223 */ /* 0x040fe2000000001f */
[C---:B------:R-:W-:Y:S01]  /*6460*/  FFMA R28, R81.reuse, R109, R28 ;  /* 0x0000006d511c7223 */ /* 0x040fe2000000001c */
[----:B------:R-:W-:Y:S01]  /*6470*/  F2FP.F16.E5M2.UNPACK_B R139, R162 ;  /* 0x000000a2ff8b723e */ /* 0x000fe200020004ff */
[----:B------:R-:W-:Y:S02]  /*6480*/  HADD2.F32 R114, -RZ, R113.H1_H1 ;  /* 0x30000071ff727230 */ /* 0x000fe40000004100 */
[----:B------:R-:W-:Y:S01]  /*6490*/  FFMA R29, R81, R112, R29 ;  /* 0x00000070511d7223 */ /* 0x000fe2000000001d */
[----:B------:R-:W-:Y:S01]  /*64a0*/  F2FP.SATFINITE.E5M2.F32.PACK_AB_MERGE_C R198, R31, R26, RZ ;  /* 0x0000001a1fc6723e */ /* 0x000fe200048060ff */
[----:B------:R-:W-:Y:S02]  /*64b0*/  HADD2.F32 R113, -RZ, R115.H0_H0 ;  /* 0x20000073ff717230 */ /* 0x000fe40000004100 */
[C---:B------:R-:W-:Y:S01]  /*64c0*/  FMUL R30, R78.reuse, R34 ;  /* 0x000000224e1e7220 */ /* 0x040fe20000400000 */
[----:B------:R-:W-:Y:S01]  /*64d0*/  HADD2.F32 R140, -RZ, R139.H1_H1 ;  /* 0x3000008bff8c7230 */ /* 0x000fe20000004100 */
[----:B------:R-:W-:Y:S01]  /*64e0*/  F2FP.SATFINITE.E5M2.F32.PACK_AB_MERGE_C R198, R25, R24, R198 ;  /* 0x0000001819c6723e */ /* 0x000fe200048060c6 */
[C---:B------:R-:W-:Y:S01]  /*64f0*/  FMUL R35, R78.reuse, R35 ;  /* 0x000000234e237220 */ /* 0x040fe20000400000 */
[--C-:B------:R-:W-:Y:S02]  /*6500*/  HADD2.F32 R115, -RZ, R117.reuse.H0_H0 ;  /* 0x20000075ff737230 */ /* 0x100fe40000004100 */
[C---:B------:R-:W-:Y:S01]  /*6510*/  FFMA R30, R81.reuse, R111, R30 ;  /* 0x0000006f511e7223 */ /* 0x040fe2000000001e */
[----:B------:R-:W-:Y:S02]  /*6520*/  HADD2.F32 R118, -RZ, R117.H1_H1 ;  /* 0x30000075ff767230 */ /* 0x000fe40000004100 */
[C---:B------:R-:W-:Y:S01]  /*6530*/  FFMA R35, R81.reuse, R114, R35 ;  /* 0x0000007251237223 */ /* 0x040fe20000000023 */
[C---:B------:R-:W-:Y:S01]  /*6540*/  FFMA R32, R81.reuse, R113, R32 ;  /* 0x0000007151207223 */ /* 0x040fe20000000020 */
[----:B------:R-:W-:Y:S01]  /*6550*/  F2FP.F16.E5M2.UNPACK_B R141, R162.H1 ;  /* 0x000000a2ff8d723e */ /* 0x000fe200030004ff */
[----:B------:R-:W-:Y:S01]  /*6560*/  FFMA R33, R81, R116, R33 ;  /* 0x0000007451217223 */ /* 0x000fe20000000021 */
[----:B------:R-:W-:Y:S01]  /*6570*/  HADD2.F32 R117, -RZ, R119.H0_H0 ;  /* 0x20000077ff757230 */ /* 0x000fe20000004100 */
        /* <DEDUP_REMOVED lines=9> */
[----:B------:R1:W-:Y:S01]  /*6610*/  STS.128 [R204+0x4010], R196 ;  /* 0x004010c4cc007388 */ /* 0x0003e20000000c00 */
[----:B------:R-:W-:Y:S01]  /*6620*/  FFMA R37, R81, R120, R37 ;  /* 0x0000007851257223 */ /* 0x000fe20000000025 */
[----:B------:R-:W-:Y:S01]  /*6630*/  F2FP.SATFINITE.E5M2.F32.PACK_AB_MERGE_C R200, R39, R34, RZ ;  /* 0x0000002227c8723e */ /* 0x000fe200048060ff */
[----:B------:R-:W-:Y:S02]  /*6640*/  HADD2.F32 R122, -RZ, R121.H1_H1 ;  /* 0x30000079ff7a7230 */ /* 0x000fe40000004100 */
[C---:B------:R-:W-:Y:S01]  /*6650*/  FMUL R38, R78.reuse, R42 ;  /* 0x0000002a4e267220 */ /* 0x040fe20000400000 */
[----:B------:R-:W-:Y:S01]  /*6660*/  HADD2.F32 R121, -RZ, R123.H0_H0 ;  /* 0x2000007bff797230 */ /* 0x000fe20000004100 */
[----:B------:R-:W-:Y:S01]  /*6670*/  F2FP.SATFINITE.E5M2.F32.PACK_AB_MERGE_C R200, R33, R32, R200 ;  /* 0x0000002021c8723e */ /* 0x000fe200048060c8 */
[----:B------:R-:W-:Y:S02]  /*6680*/  HADD2.F32 R144, -RZ, R143.H1_H1 ;  /* 0x3000008fff907230 */ /* 0x000fe40000004100 */
[C---:B------:R-:W-:Y:S01]  /*6690*/  FFMA R38, R81.reuse, R119, R38 ;  /* 0x0000007751267223 */ /* 0x040fe20000000026 */
[C---:B------:R-:W-:Y:S01]  /*66a0*/  FMUL R43, R78.reuse, R43 ;  /* 0x0000002b4e2b7220 */ /* 0x040fe20000400000 */
[--C-:B------:R-:W-:Y:S02]  /*66b0*/  HADD2.F32 R123, -RZ, R125.reuse.H0_H0 ;  /* 0x2000007dff7b7230 */ /* 0x100fe40000004100 */
[C---:B------:R-:W-:Y:S01]  /*66c0*/  FMUL R42, R78.reuse, R46 ;  /* 0x0000002e4e2a7220 */ /* 0x040fe20000400000 */
[----:B------:R-:W-:Y:S02]  /*66d0*/  HADD2.F32 R126, -RZ, R125.H1_H1 ;  /* 0x3000007dff7e7230 */ /* 0x000fe40000004100 */
[C---:B------:R-:W-:Y:S01]  /*66e0*/  FFMA R43, R81.reuse, R122, R43 ;  /* 0x0000007a512b7223 */ /* 0x040fe2000000002b */
[----:B------:R-:W-:Y:S01]  /*66f0*/  F2FP.F16.E5M2.UNPACK_B R145, R163.H1 ;  /* 0x000000a3ff91723e */ /* 0x000fe200030004ff */
[C---:B------:R-:W-:Y:S01]  /*6700*/  FFMA R40, R81.reuse, R121, R40 ;  /* 0x0000007951287223 */ /* 0x040fe20000000028 */
[----:B------:R-:W-:Y:S01]  /*6710*/  FFMA R41, R81, R124, R41 ;  /* 0x0000007c51297223 */ /* 0x000fe20000000029 */
[----:B------:R-:W-:Y:S01]  /*6720*/  ISETP.NE.AND P0, PT, R193, RZ, PT ;  /* 0x000000ffc100720c */ /* 0x000fe20003f05270 */
[----:B------:R-:W-:Y:S01]  /*6730*/  HADD2.F32 R125, -RZ, R127.H0_H0 ;  /* 0x2000007fff7d7230 */ /* 0x000fe20000004100 */
[----:B------:R-:W-:Y:S01]  /*6740*/  F2FP.SATFINITE.E5M2.F32.PACK_AB_MERGE_C R201, R43, R38, RZ ;  /* 0x000000262bc9723e */ /* 0x000fe200048060ff */
[----:B------:R-:W-:Y:S01]  /*6750*/  FFMA R42, R81, R123, R42 ;  /* 0x0000007b512a7223 */ /* 0x000fe2000000002a */
[C---:B------:R-:W-:Y:S01]  /*6760*/  FMUL R47, R78.reuse, R47 ;  /* 0x0000002f4e2f7220 */ /* 0x040fe20000400000 */
[--C-:B------:R-:W-:Y:S01]  /*6770*/  HADD2.F32 R127, -RZ, R129.reuse.H0_H0 ;  /* 0x20000081ff7f7230 */ /* 0x100fe20000004100 */
[----:B------:R-:W-:Y:S01]  /*6780*/  F2FP.SATFINITE.E5M2.F32.PACK_AB_MERGE_C R201, R37, R36, R201 ;  /* 0x0000002425c9723e */ /* 0x000fe200048060c9 */
[----:B------:R-:W-:Y:S02]  /*6790*/  HADD2.F32 R130, -RZ, R129.H1_H1 ;  /* 0x30000081ff827230 */ /* 0x000fe40000004100 */
[C---:B------:R-:W-:Y:S01]  /*67a0*/  FFMA R47, R81.reuse, R126, R47 ;  /* 0x0000007e512f7223 */ /* 0x040fe2000000002f */
[C---:B------:R-:W-:Y:S01]  /*67b0*/  FFMA R44, R81.reuse, R125, R44 ;  /* 0x0000007d512c7223 */ /* 0x040fe2000000002c */
[C---:B------:R-:W-:Y:S01]  /*67c0*/  FFMA R45, R81.reuse, R128, R45 ;  /* 0x00000080512d7223 */ /* 0x040fe2000000002d */
[----:B------:R-:W-:Y:S02]  /*67d0*/  HADD2.F32 R129, -RZ, R131.H0_H0 ;  /* 0x20000083ff817230 */ /* 0x000fe40000004100 */
[C---:B------:R-:W-:Y:S01]  /*67e0*/  FMUL R46, R78.reuse, R50 ;  /* 0x000000324e2e7220 */ /* 0x040fe20000400000 */
[C---:B------:R-:W-:Y:S01]  /*67f0*/  FMUL R51, R78.reuse, R51 ;  /* 0x000000334e337220 */ /* 0x040fe20000400000 */
[--C-:B------:R-:W-:Y:S02]  /*6800*/  HADD2.F32 R131, -RZ, R133.reuse.H0_H0 ;  /* 0x20000085ff837230 */ /* 0x100fe40000004100 */
[C---:B------:R-:W-:Y:S01]  /*6810*/  FMUL R50, R78.reuse, R54 ;  /* 0x000000364e327220 */ /* 0x040fe20000400000 */
[C---:B------:R-:W-:Y:S01]  /*6820*/  FFMA R46, R81.reuse, R127, R46 ;  /* 0x0000007f512e7223 */ /* 0x040fe2000000002e */
[----:B------:R-:W-:Y:S02]  /*6830*/  HADD2.F32 R134, -RZ, R133.H1_H1 ;  /* 0x30000085ff867230 */ /* 0x000fe40000004100 */
[C---:B------:R-:W-:Y:S01]  /*6840*/  FFMA R51, R81.reuse, R130, R51 ;  /* 0x0000008251337223 */ /* 0x040fe20000000033 */
[----:B------:R-:W-:Y:S02]  /*6850*/  HADD2.F32 R133, -RZ, R135.H0_H0 ;  /* 0x20000087ff857230 */ /* 0x000fe40000004100 */
[C---:B------:R-:W-:Y:S01]  /*6860*/  FMUL R55, R78.reuse, R55 ;  /* 0x000000374e377220 */ /* 0x040fe20000400000 */
[C---:B------:R-:W-:Y:S01]  /*6870*/  FFMA R48, R81.reuse, R129, R48 ;  /* 0x0000008151307223 */ /* 0x040fe20000000030 */
[C---:B------:R-:W-:Y:S01]  /*6880*/  FFMA R49, R81.reuse, R132, R49 ;  /* 0x0000008451317223 */ /* 0x040fe20000000031 */
[--C-:B------:R-:W-:Y:S02]  /*6890*/  HADD2.F32 R135, -RZ, R137.reuse.H0_H0 ;  /* 0x20000089ff877230 */ /* 0x100fe40000004100 */
[C---:B------:R-:W-:Y:S01]  /*68a0*/  FFMA R50, R81.reuse, R131, R50 ;  /* 0x0000008351327223 */ /* 0x040fe20000000032 */
[----:B------:R-:W-:Y:S02]  /*68b0*/  HADD2.F32 R138, -RZ, R137.H1_H1 ;  /* 0x30000089ff8a7230 */ /* 0x000fe40000004100 */
[C---:B------:R-:W-:Y:S01]  /*68c0*/  FMUL R54, R78.reuse, R58 ;  /* 0x0000003a4e367220 */ /* 0x040fe20000400000 */
[----:B------:R-:W-:Y:S02]  /*68d0*/  HADD2.F32 R137, -RZ, R139.H0_H0 ;  /* 0x2000008bff897230 */ /* 0x000fe40000004100 */
[C---:B------:R-:W-:Y:S01]  /*68e0*/  FFMA R55, R81.reuse, R134, R55 ;  /* 0x0000008651377223 */ /* 0x040fe20000000037 */
        /* <DEDUP_REMOVED lines=16> */
[----:B------:R-:W-:Y:S01]  /*69f0*/  FFMA R63, R81, R142, R63 ;  /* 0x0000008e513f7223 */ /* 0x000fe2000000003f */
[----:B------:R-:W-:Y:S01]  /*6a00*/  FMUL R67, R78, R67 ;  /* 0x000000434e437220 */ /* 0x000fe20000400000 */
[----:B------:R-:W-:Y:S01]  /*6a10*/  F2FP.SATFINITE.E5M2.F32.PACK_AB_MERGE_C R202, R47, R42, RZ ;  /* 0x0000002a2fca723e */ /* 0x000fe200048060ff */
[----:B------:R-:W-:Y:S01]  /*6a20*/  FFMA R60, R81, R141, R60 ;  /* 0x0000008d513c7223 */ /* 0x000fe2000000003c */
[----:B------:R-:W-:Y:S01]  /*6a30*/  F2FP.SATFINITE.E5M2.F32.PACK_AB_MERGE_C R203, R51, R46, RZ ;  /* 0x0000002e33cb723e */ /* 0x000fe200048060ff */
[C---:B------:R-:W-:Y:S01]  /*6a40*/  FFMA R61, R81.reuse, R144, R61 ;  /* 0x00000090513d7223 */ /* 0x040fe2000000003d */
[C---:B------:R-:W-:Y:S01]  /*6a50*/  FFMA R62, R81.reuse, R143, R62 ;  /* 0x0000008f513e7223 */ /* 0x040fe2000000003e */
[----:B------:R-:W-:Y:S01]  /*6a60*/  FFMA R67, R81, R146, R67 ;  /* 0x0000009251437223 */ /* 0x000fe20000000043 */
[----:B------:R-:W-:Y:S02]  /*6a70*/  F2FP.SATFINITE.E5M2.F32.PACK_AB_MERGE_C R202, R41, R40, R202 ;  /* 0x0000002829ca723e */ /* 0x000fe400048060ca */
[----:B------:R-:W-:Y:S02]  /*6a80*/  F2FP.SATFINITE.E5M2.F32.PACK_AB_MERGE_C R203, R45, R44, R203 ;  /* 0x0000002c2dcb723e */ /* 0x000fe400048060cb */
[----:B------:R-:W-:Y:S02]  /*6a90*/  F2FP.SATFINITE.E5M2.F32.PACK_AB_MERGE_C R212, R55, R50, RZ ;  /* 0x0000003237d4723e */ /* 0x000fe400048060ff */
[----:B------:R-:W-:Y:S01]  /*6aa0*/  F2FP.SATFINITE.E5M2.F32.PACK_AB_MERGE_C R213, R59, R54, RZ ;  /* 0x000000363bd5723e */ /* 0x000fe200048060ff */
[----:B------:R1:W-:Y:S01]  /*6ab0*/  STS.128 [R206+0x4020], R200 ;  /* 0x004020c8ce007388 */ /* 0x0003e20000000c00 */
[----:B------:R-:W-:Y:S02]  /*6ac0*/  F2FP.SATFINITE.E5M2.F32.PACK_AB_MERGE_C R214, R63, R58, RZ ;  /* 0x0000003a3fd6723e */ /* 0x000fe400048060ff */
[----:B------:R-:W-:Y:S02]  /*6ad0*/  F2FP.SATFINITE.E5M2.F32.PACK_AB_MERGE_C R215, R67, R62, RZ ;  /* 0x0000003e43d7723e */ /* 0x000fe400048060ff */
[----:B------:R-:W-:Y:S02]  /*6ae0*/  F2FP.SATFINITE.E5M2.F32.PACK_AB_MERGE_C R212, R49, R48, R212 ;  /* 0x0000003031d4723e */ /* 0x000fe400048060d4 */
[----:B------:R-:W-:Y:S02]  /*6af0*/  F2FP.SATFINITE.E5M2.F32.PACK_AB_MERGE_C R213, R53, R52, R213 ;  /* 0x0000003435d5723e */ /* 0x000fe400048060d5 */
[----:B------:R-:W-:Y:S02]  /*6b00*/  F2FP.SATFINITE.E5M2.F32.PACK_AB_MERGE_C R214, R57, R56, R214 ;  /* 0x0000003839d6723e */ /* 0x000fe400048060d6 */
[----:B------:R-:W-:Y:S02]  /*6b10*/  F2FP.SATFINITE.E5M2.F32.PACK_AB_MERGE_C R215, R61, R60, R215 ;  /* 0x0000003c3dd7723e */ /* 0x000fe400048060d7 */
[----:B------:R-:W-:Y:S02]  /*6b20*/  LEA R210, R181, UR49, 0x3 ;  /* 0x00000031b5d27c11 */ /* 0x000fe4000f8e18ff */
[----:B------:R-:W-:Y:S01]  /*6b30*/  @P6 SHF.L.U32 R221, R180, 0x1f, RZ ;  /* 0x0000001fb4dd6819 */ /* 0x000fe200000006ff */
[----:B------:R1:W-:Y:S01]  /*6b40*/  STS.128 [R205+0x4010], R212 ;  /* 0x004010d4cd007388 */ /* 0x0003e20000000c00 */
[----:B------:R-:W-:Y:S01]  /*6b50*/  @!PT LDS RZ, [RZ] ;  /* 0x00000000fffff984 */ /* 0x000fe20000000800 */
[----:B------:R-:W-:Y:S01]  /*6b60*/  @!PT LDS RZ, [RZ] ;  /* 0x00000000fffff984 */ /* 0x000fe20000000800 */
[----:B------:R-:W-:Y:S01]  /*6b70*/  @!PT LDS RZ, [RZ] ;  /* 0x00000000fffff984 */ /* 0x000fe20000000800 */
[----:B------:R-:W-:Y:S01]  /*6b80*/  @!PT LDS RZ, [RZ] ;  /* 0x00000000fffff984 */ /* 0x000fe20000000800 */
[----:B------:R2:W-:Y:S07]  /*6b90*/  MEMBAR.ALL.CTA ;  /* 0x0000000000007992 */ /* 0x0005ee0000008000 */
[----:B--2---:R-:W2:Y:S02]  /*6ba0*/  FENCE.VIEW.ASYNC.S ;  /* 0x00000000000073c6 */ /* 0x004ea40000000000 */
[----:B--2---:R-:W-:Y:S06]  /*6bb0*/  BAR.SYNC.DEFER_BLOCKING 0x1, 0x80 ;  /* 0x0042000000007b1d */ /* 0x004fec0000010000 */
[----:B------:R-:W-:Y:S05]  /*6bc0*/  @P0 BRA `(.L_x_98) ;  /* 0x0000000000280947 */ /* 0x000fea0003800000 */
[----:B------:R-:W-:Y:S02]  /*6bd0*/  UIADD3 UR4, UPT, UPT, UR49, 0x4200, URZ ;  /* 0x0000420031047890 */ /* 0x000fe4000fffe0ff */
[----:B------:R-:W-:Y:S01]  /*6be0*/  UIADD3 UR6, UP0, UPT, UR52, 0x680, URZ ;  /* 0x0000068034067890 */ /* 0x000fe2000ff1e0ff */
[----:B------:R-:W-:Y:S03]  /*6bf0*/  UMOV UR43, UR36 ;  /* 0x00000024002b7c82 */ /* 0x000fe60008000000 */
[----:B------:R-:W-:Y:S01]  /*6c00*/  MOV R192, UR4 ;  /* 0x0000000400c07c02 */ /* 0x000fe20008000f00 */
[----:B------:R-:W-:Y:S03]  /*6c10*/  UIADD3.X UR7, UPT, UPT, URZ, UR53, URZ, UP0, !UPT ;  /* 0x00000035ff077290 */ /* 0x000fe600087fe4ff */
[----:B------:R-:W-:Y:S11]  /*6c20*/  R2UR UR40, R192 ;  /* 0x00000000c02872ca */ /* 0x000ff600000e0000 */
[----:B------:R-:W-:Y:S02]  /*6c30*/  @!UPT UIADD3 URZ, UPT, UPT, URZ, URZ, URZ ;  /* 0x000000fffffff290 */ /* 0x000fe4000fffe0ff */
[----:B------:R2:W-:Y:S01]  /*6c40*/  UTMASTG.3D [UR40], [UR6] ;  /* 0x00000028060073b5 */ /* 0x0005e20008010000 */
[----:B------:R0:W-:Y:S01]  /*6c50*/  UTMACMDFLUSH ;  /* 0x00000000000079b7 */ /* 0x0001e20000000000 */
[----:B--2---:R-:W-:Y:S04]  /*6c60*/  DEPBAR.LE SB0, 0x1 ;  /* 0x000080400000791a */ /* 0x004fe80000000000 */
.L_x_98:
[----:B------:R-:W-:Y:S05]  /*6c70*/  BSYNC.RECONVERGENT B0 ;  /* 0x0000000000007941 */ /* 0x000fea0003800200 */
.L_x_97:
[----:B------:R-:W-:Y:S06]  /*6c80*/  BAR.SYNC.DEFER_BLOCKING 0x1, 0x80 ;  /* 0x0042000000007b1d */ /* 0x000fec0000010000 */
[----:B------:R-:W2:Y:S01]  /*6c90*/  @P6 SYNCS.PHASECHK.TRANS64.TRYWAIT P0, [R210+URZ+0x60], R221 ;  /* 0x000060ddd20065a7 */ /* 0x000ea200080011ff */
[----:B------:R-:W-:Y:S01]  /*6ca0*/  BSSY B1, `(.L_x_99) ;  /* 0x0000023000017945 */ /* 0x000fe20003800000 */
[----:B--2---:R-:W-:Y:S03]  /*6cb0*/  @P6 SEL R208, RZ, 0x1, !P0 ;  /* 0x00000001ffd06807 */ /* 0x004fe60004000000 */
[----:B------:R-:W-:Y:S05]  /*6cc0*/  @!P6 BRA `(.L_x_100) ;  /* 0x000000000080e947 */ /* 0x000fea0003800000 */
[----:B------:R-:W-:Y:S01]  /*6cd0*/  ISETP.NE.AND P1, PT, R209, RZ, PT ;  /* 0x000000ffd100720c */ /* 0x000fe20003f25270 */
[----:B------:R-:W-:Y:S01]  /*6ce0*/  BSSY B0, `(.L_x_101) ;  /* 0x000000a000007945 */ /* 0x000fe20003800000 */
[----:B------:R-:W-:Y:S11]  /*6cf0*/  ISETP.NE.AND P0, PT, R208, RZ, PT ;  /* 0x000000ffd000720c */ /* 0x000ff60003f05270 */
[----:B------:R-:W-:Y:S04]  /*6d00*/  @P1 IMAD R0, R181, 0x2000, R190 ;  /* 0x00002000b5001824 */ /* 0x000fe800078e02be */
[C---:B------:R-:W-:Y:S01]  /*6d10*/  @P1 IMAD.IADD R2, R0.reuse, 0x1, R211 ;  /* 0x0000000100021824 */ /* 0x040fe200078e02d3 */
[----:B------:R-:W-:Y:S03]  /*6d20*/  @P1 IADD3 R219, PT, PT, R0, R219, RZ ;  /* 0x000000db00db1210 */ /* 0x000fe60007ffe0ff */
[----:B------:R-:W-:Y:S01]  /*6d30*/  @P1 IMAD.IADD R217, R217, 0x1, R2 ;  /* 0x00000001d9d91824 */ /* 0x000fe200078e0202 */
[----:B------:R-:W-:Y:S06]  /*6d40*/  @P0 BRA `(.L_x_102) ;  /* 0x00000000000c0947 */ /* 0x000fec0003800000 */
[----:B------:R-:W-:Y:S04]  /*6d50*/  SHF.L.U32 R3, R180, 0x1f, RZ ;  /* 0x0000001fb4037819 */ /* 0x000fe800000006ff */
[----:B------:R-:W2:Y:S02]  /*6d60*/  SYNCS.PHASECHK.TRANS64.TRYWAIT P0, [R210+URZ+0x60], R3 ;  /* 0x00006003d20075a7 */ /* 0x000ea400080011ff */
[----:B--2---:R-:W-:Y:S05]  /*6d70*/  @!P0 BRA `(.L_x_103) ;  /* 0x0000001c00e88947 */ /* 0x004fea0003800000 */
.L_x_102:
[----:B------:R-:W-:Y:S05]  /*6d80*/  BSYNC B0 ;  /* 0x0000000000007941 */ /* 0x000fea0003800000 */
.L_x_101:
[----:B------:R-:W-:Y:S01]  /*6d90*/  ISETP.NE.AND P0, PT, R209, RZ, PT ;  /* 0x000000ffd100720c */ /* 0x000fe20003f05270 */
[----:B--2---:R-:W-:Y:S02]  /*6da0*/  VIADD R210, R210, 0x70 ;  /* 0x00000070d2d27836 */ /* 0x004fe40000000000 */
[----:B------:R-:W-:Y:S02]  /*6db0*/  IMAD.U32 R3, RZ, RZ, UR37 ;  /* 0x00000025ff037e24 */ /* 0x000fe4000f8e00ff */
[----:B------:R-:W-:Y:S03]  /*6dc0*/  VIADD R181, R181, 0x1 ;  /* 0x00000001b5b57836 */ /* 0x000fe60000000000 */
[----:B------:R-:W-:Y:S05]  /*6dd0*/  PRMT R3, R3, 0x654, R210 ;  /* 0x0000065403037816 */ /* 0x000fea00000000d2 */
[----:B------:R2:W3:Y:S04]  /*6de0*/  @P0 LDS.128 R148, [R0] ;  /* 0x0000000000940984 */ /* 0x0004e80000000c00 */
[----:B------:R2:W4:Y:S04]  /*6df0*/  @P0 LDS.128 R152, [R2+0x10] ;  /* 0x0000100002980984 */ /* 0x0005280000000c00 */
        /* <DEDUP_REMOVED lines=9> */
[----:B------:R-:W-:Y:S01]  /*6e90*/  SEL R181, R181, RZ, P0 ;  /* 0x000000ffb5b57207 */ /* 0x000fe20000000000 */
[----:B-----5:R5:W-:Y:S02]  /*6ea0*/  SYNCS.ARRIVE.TRANS64.RED.A1T0 RZ, [R3+URZ], RZ ;  /* 0x000000ff03ff79a7 */ /* 0x020be400081004ff */
[----:B-----5:R-:W-:Y:S04]  /*6eb0*/  SEL R3, RZ, 0x1, P0 ;  /* 0x00000001ff037807 */ /* 0x020fe80000000000 */
[----:B--234-:R-:W-:Y:S02]  /*6ec0*/  LOP3.LUT R180, R180, R3, RZ, 0x3c, !PT ;  /* 0x00000003b4b47212 */ /* 0x01cfe400078e3cff */
.L_x_100:
[----:B------:R-:W-:Y:S05]  /*6ed0*/  BSYNC B1 ;  /* 0x0000000000017941 */ /* 0x000fea0003800000 */
.L_x_99:
[----:B------:R-:W-:Y:S05]  /*6ee0*/  VIADD R0, R80, 0x40 ;  /* 0x0000004050007836 */ /* 0x000fea0000000000 */
[----:B------:R-:W-:Y:S04]  /*6ef0*/  SHF.R.U32.HI R0, RZ, 0x15, R0 ;  /* 0x00000015ff007819 */ /* 0x000fe80000011600 */
[----:B------:R-:W-:Y:S11]  /*6f00*/  LOP3.LUT P0, RZ, R0, 0x3, R173, 0x48, !PT ;  /* 0x0000000300ff7812 */ /* 0x000ff600078048ad */
[----:B------:R-:W-:Y:S02]  /*6f10*/  @!UPT UIADD3 URZ, UPT, UPT, URZ, URZ, URZ ;  /* 0x000000fffffff290 */ /* 0x000fe4000fffe0ff */
[----:B------:R-:W-:Y:S05]  /*6f20*/  @!P0 BRA `(.L_x_104) ;  /* 0x0000000000408947 */ /* 0x000fea0003800000 */
[----:B------:R-:W2:Y:S01]  /*6f30*/  LDCU.64 UR8, c[0x4][0x70] ;  /* 0x01000e00ff0877ac */ /* 0x000ea20008000a00 */
[----:B------:R-:W-:Y:S01]  /*6f40*/  MOV R3, 0x0 ;  /* 0x0000000000037802 */ /* 0x000fe20000000f00 */
[----:B------:R-:W-:Y:S02]  /*6f50*/  HFMA2 R12, -RZ, RZ, 0, 5.9604644775390625e-08 ;  /* 0x00000001ff0c7431 */ /* 0x000fe400000001ff */
[----:B------:R-:W-:Y:S02]  /*6f60*/  IMAD.MOV.U32 R8, RZ, RZ, 0x192 ;  /* 0x00000192ff087424 */ /* 0x000fe400078e00ff */
[----:B------:R-:W-:Y:S01]  /*6f70*/  IMAD.MOV.U32 R13, RZ, RZ, RZ ;  /* 0x000000ffff0d7224 */ /* 0x000fe200078e00ff */
[----:B------:R-:W3:Y:S01]  /*6f80*/  LDCU.64 UR6, c[0x4][0x78] ;  /* 0x01000f00ff0677ac */ /* 0x000ee20008000a00 */
[----:B------:R-:W4:Y:S01]  /*6f90*/  LDC.64 R2, c[0x4][R3] ;  /* 0x0100000003027b82 */ /* 0x000f220000000a00 */
[----:B------:R-:W5:Y:S01]  /*6fa0*/  LDCU.64 UR4, c[0x4][0x10] ;  /* 0x01000200ff0477ac */ /* 0x000f620008000a00 */
[----:B--2---:R-:W-:Y:S01]  /*6fb0*/  MOV R5, UR9 ;  /* 0x0000000900057c02 */ /* 0x004fe20008000f00 */
[----:B------:R-:W-:Y:S01]  /*6fc0*/  IMAD.U32 R4, RZ, RZ, UR8 ;  /* 0x00000008ff047e24 */ /* 0x000fe2000f8e00ff */
[----:B---3--:R-:W-:Y:S01]  /*6fd0*/  MOV R7, UR7 ;  /* 0x0000000700077c02 */ /* 0x008fe20008000f00 */
[----:B------:R-:W-:Y:S01]  /*6fe0*/  IMAD.U32 R6, RZ, RZ, UR6 ;  /* 0x00000006ff067e24 */ /* 0x000fe2000f8e00ff */
[----:B-----5:R-:W-:Y:S01]  /*6ff0*/  MOV R11, UR5 ;  /* 0x00000005000b7c02 */ /* 0x020fe20008000f00 */
[----:B------:R-:W-:Y:S02]  /*7000*/  IMAD.U32 R10, RZ, RZ, UR4 ;  /* 0x00000004ff0a7e24 */ /* 0x000fe4000f8e00ff */
[----:B------:R-:W-:Y:S07]  /*7010*/  LEPC R20, `(.L_x_104) ;  /* 0x000000001014794e */ /* 0x000fee0000000000 */
[----:B-1--4-:R-:W-:Y:S05]  /*7020*/  CALL.ABS.NOINC R2 ;  /* 0x0000000002007343 */ /* 0x012fea0003c00000 */
.L_x_104:
[----:B------:R-:W-:Y:S01]  /*7030*/  ISETP.NE.AND P0, PT, R193, RZ, PT ;  /* 0x000000ffc100720c */ /* 0x000fe20003f05270 */
[----:B------:R-:W-:Y:S05]  /*7040*/  WARPSYNC.ALL ;  /* 0x0000000000007948 */ /* 0x000fea0003800000 */
[----:B------:R-:W-:Y:S01]  /*7050*/  R2UR UR4, R80 ;  /* 0x00000000500472ca */ /* 0x000fe200000e0000 */
[----:B------:R-:W-:Y:S01]  /*7060*/  BSSY.RECONVERGENT B0, `(.L_x_105) ;  /* 0x000011d000007945 */ /* 0x000fe20003800200 */
[----:B------:R-:W-:Y:S02]  /*7070*/  F2FP.F16.E5M2.UNPACK_B R11, R149 ;  /* 0x00000095ff0b723e */ /* 0x000fe400020004ff */
[----:B------:R-:W-:Y:S02]  /*7080*/  F2FP.F16.E5M2.UNPACK_B R10, R150 ;  /* 0x00000096ff0a723e */ /* 0x000fe400020004ff */
[----:B------:R-:W-:Y:S01]  /*7090*/  F2FP.F16.E5M2.UNPACK_B R9, R151 ;  /* 0x00000097ff09723e */ /* 0x000fe200020004ff */
[--C-:B------:R-:W-:Y:S01]  /*70a0*/  HADD2.F32 R83, -RZ, R11.reuse.H0_H0 ;  /* 0x2000000bff537230 */ /* 0x100fe20000004100 */
[----:B------:R-:W-:Y:S01]  /*70b0*/  F2FP.F16.E5M2.UNPACK_B R8, R152 ;  /* 0x00000098ff08723e */ /* 0x000fe200020004ff */
[----:B------:R-:W-:Y:S01]  /*70c0*/  HADD2.F32 R84, -RZ, R11.H1_H1 ;  /* 0x3000000bff547230 */ /* 0x000fe20000004100 */
[----:B------:R-:W-:Y:S01]  /*70d0*/  F2FP.F16.E5M2.UNPACK_B R7, R153 ;  /* 0x00000099ff07723e */ /* 0x000fe200020004ff */
[--C-:B------:R-:W-:Y:S01]  /*70e0*/  HADD2.F32 R87, -RZ, R10.reuse.H0_H0 ;  /* 0x2000000aff577230 */ /* 0x100fe20000004100 */
[----:B------:R-:W-:Y:S01]  /*70f0*/  F2FP.F16.E5M2.UNPACK_B R6, R154 ;  /* 0x0000009aff06723e */ /* 0x000fe200020004ff */
[----:B------:R-:W-:Y:S01]  /*7100*/  HADD2.F32 R88, -RZ, R10.H1_H1 ;  /* 0x3000000aff587230 */ /* 0x000fe20000004100 */
[----:B------:R-:W-:Y:S01]  /*7110*/  F2FP.F16.E5M2.UNPACK_B R5, R155 ;  /* 0x0000009bff05723e */ /* 0x000fe200020004ff */
[--C-:B------:R-:W-:Y:S01]  /*7120*/  HADD2.F32 R91, -RZ, R9.reuse.H0_H0 ;  /* 0x20000009ff5b7230 */ /* 0x100fe20000004100 */
[----:B-1----:R-:W-:Y:S01]  /*7130*/  F2FP.F16.E5M2.UNPACK_B R4, R156 ;  /* 0x0000009cff04723e */ /* 0x002fe200020004ff */
[----:B------:R-:W-:Y:S01]  /*7140*/  HADD2.F32 R92, -RZ, R9.H1_H1 ;  /* 0x30000009ff5c7230 */ /* 0x000fe20000004100 */
[-C--:B------:R-:W-:Y:S01]  /*7150*/  F2FP.F16.E5M2.UNPACK_B R2, R148.reuse ;  /* 0x00000094ff02723e */ /* 0x080fe200020004ff */
[--C-:B------:R-:W-:Y:S01]  /*7160*/  HADD2.F32 R95, -RZ, R8.reuse.H0_H0 ;  /* 0x20000008ff5f7230 */ /* 0x100fe20000004100 */
[----:B------:R-:W-:Y:S01]  /*7170*/  F2FP.F16.E5M2.UNPACK_B R148, R148.H1 ;  /* 0x00000094ff94723e */ /* 0x000fe200030004ff */
[----:B------:R-:W-:Y:S01]  /*7180*/  HADD2.F32 R97, -RZ, R8.H1_H1 ;  /* 0x30000008ff617230 */ /* 0x000fe20000004100 */
[----:B------:R-:W-:Y:S01]  /*7190*/  F2FP.F16.E5M2.UNPACK_B R149, R149.H1 ;  /* 0x00000095ff95723e */ /* 0x000fe200030004ff */
[--C-:B------:R-:W-:Y:S01]  /*71a0*/  HADD2.F32 R98, -RZ, R7.reuse.H0_H0 ;  /* 0x20000007ff627230 */ /* 0x100fe20000004100 */
[----:B------:R-:W-:Y:S01]  /*71b0*/  F2FP.F16.E5M2.UNPACK_B R150, R150.H1 ;  /* 0x00000096ff96723e */ /* 0x000fe200030004ff */
[----:B------:R-:W-:Y:S01]  /*71c0*/  HADD2.F32 R101, -RZ, R7.H1_H1 ;  /* 0x30000007ff657230 */ /* 0x000fe20000004100 */
[----:B------:R-:W-:Y:S01]  /*71d0*/  F2FP.F16.E5M2.UNPACK_B R151, R151.H1 ;  /* 0x00000097ff97723e */ /* 0x000fe200030004ff */
[--C-:B------:R-:W-:Y:S01]  /*71e0*/  HADD2.F32 R102, -RZ, R6.reuse.H0_H0 ;  /* 0x20000006ff667230 */ /* 0x100fe20000004100 */
[----:B------:R-:W-:Y:S01]  /*71f0*/  F2FP.F16.E5M2.UNPACK_B R138, R163 ;  /* 0x000000a3ff8a723e */ /* 0x000fe200020004ff */
[----:B------:R-:W-:Y:S01]  /*7200*/  HADD2.F32 R105, -RZ, R6.H1_H1 ;  /* 0x30000006ff697230 */ /* 0x000fe20000004100 */
[----:B------:R-:W-:Y:S01]  /*7210*/  R2UR UR5, R207 ;  /* 0x00000000cf0572ca */ /* 0x000fe200000e0000 */
        /* <DEDUP_REMOVED lines=8> */
[----:B------:R-:W1:Y:S01]  /*72a0*/  LDTM.x64 R4, tmem[UR4+0x40] ;  /* 0x00004004000479ee */ /* 0x000e620008340000 */
[--C-:B------:R-:W-:Y:S01]  /*72b0*/  HADD2.F32 R0, -RZ, R2.reuse.H0_H0 ;  /* 0x20000002ff007230 */ /* 0x100fe20000004100 */
[----:B------:R-:W-:Y:S01]  /*72c0*/  NOP ;  /* 0x0000000000007918 */ /* 0x000fe20000000000 */
[----:B------:R-:W-:Y:S01]  /*72d0*/  HADD2.F32 R2, -RZ, R2.H1_H1 ;  /* 0x30000002ff027230 */ /* 0x000fe20000004100 */
[----:B------:R-:W-:Y:S01]  /*72e0*/  UIADD3 UR5, UPT, UPT, UR5, 0xd0, URZ ;  /* 0x000000d005057890 */ /* 0x000fe2000fffe0ff */
[--C-:B------:R-:W-:Y:S01]  /*72f0*/  HADD2.F32 R86, -RZ, R149.reuse.H1_H1 ;  /* 0x30000095ff567230 */ /* 0x100fe20000004100 */
[----:B------:R-:W-:Y:S01]  /*7300*/  F2FP.F16.E5M2.UNPACK_B R132, R161 ;  /* 0x000000a1ff84723e */ /* 0x000fe200020004ff */
[--C-:B------:R-:W-:Y:S01]  /*7310*/  HADD2.F32 R114, -RZ, R116.reuse.H0_H0 ;  /* 0x20000074ff727230 */ /* 0x100fe20000004100 */
[----:B------:R-:W-:Y:S01]  /*7320*/  UPRMT UR5, UR37, 0x654, UR5 ;  /* 0x0000065425057896 */ /* 0x000fe20008000005 */
[----:B------:R-:W-:Y:S01]  /*7330*/  HADD2.F32 R117, -RZ, R116.H1_H1 ;  /* 0x30000074ff757230 */ /* 0x000fe20000004100 */
[----:B------:R-:W-:Y:S01]  /*7340*/  F2FP.F16.E5M2.UNPACK_B R136, R162 ;  /* 0x000000a2ff88723e */ /* 0x000fe200020004ff */
[--C-:B------:R-:W-:Y:S01]  /*7350*/  HADD2.F32 R118, -RZ, R120.reuse.H0_H0 ;  /* 0x20000078ff767230 */ /* 0x100fe20000004100 */
[----:B------:R-:W-:Y:S01]  /*7360*/  F2FP.F16.E5M2.UNPACK_B R152, R152.H1 ;  /* 0x00000098ff98723e */ /* 0x000fe200030004ff */
[----:B------:R-:W-:Y:S01]  /*7370*/  HADD2.F32 R121, -RZ, R120.H1_H1 ;  /* 0x30000078ff797230 */ /* 0x000fe20000004100 */
[----:B------:R-:W-:Y:S01]  /*7380*/  F2FP.F16.E5M2.UNPACK_B R153, R153.H1 ;  /* 0x00000099ff99723e */ /* 0x000fe200030004ff */
[--C-:B------:R-:W-:Y:S01]  /*7390*/  HADD2.F32 R122, -RZ, R124.reuse.H0_H0 ;  /* 0x2000007cff7a7230 */ /* 0x100fe20000004100 */
[----:B------:R-:W-:Y:S01]  /*73a0*/  F2FP.F16.E5M2.UNPACK_B R154, R154.H1 ;  /* 0x0000009aff9a723e */ /* 0x000fe200030004ff */
[----:B-1----:R-:W-:Y:S01]  /*73b0*/  SYNCS.ARRIVE.TRANS64.RED.A1T0 RZ, [UR5], RZ ;  /* 0x000000ffffff79a7 */ /* 0x002fe20008100405 */
[----:B------:R-:W-:Y:S01]  /*73c0*/  HADD2.F32 R125, -RZ, R124.H1_H1 ;  /* 0x3000007cff7d7230 */ /* 0x000fe20000004100 */
[----:B------:R-:W-:Y:S01]  /*73d0*/  F2FP.F16.E5M2.UNPACK_B R155, R155.H1 ;  /* 0x0000009bff9b723e */ /* 0x000fe200030004ff */
[--C-:B------:R-:W-:Y:S01]  /*73e0*/  HADD2.F32 R126, -RZ, R128.reuse.H0_H0 ;  /* 0x20000080ff7e7230 */ /* 0x100fe20000004100 */
[----:B------:R-:W-:Y:S01]  /*73f0*/  F2FP.F16.E5M2.UNPACK_B R156, R156.H1 ;  /* 0x0000009cff9c723e */ /* 0x000fe200030004ff */
[----:B------:R-:W-:Y:S01]  /*7400*/  HADD2.F32 R129, -RZ, R128.H1_H1 ;  /* 0x30000080ff817230 */ /* 0x000fe20000004100 */
[----:B------:R-:W-:Y:S01]  /*7410*/  F2FP.F16.E5M2.UNPACK_B R157, R157.H1 ;  /* 0x0000009dff9d723e */ /* 0x000fe200030004ff */
[C---:B------:R-:W-:Y:S01]  /*7420*/  FMUL R4, R78.reuse, R4 ;  /* 0x000000044e047220 */ /* 0x040fe20000400000 */
[C---:B------:R-:W-:Y:S01]  /*7430*/  FMUL R5, R78.reuse, R5 ;  /* 0x000000054e057220 */ /* 0x040fe20000400000 */
[----:B------:R-:W-:Y:S02]  /*7440*/  HADD2.F32 R3, -RZ, R148.H0_H0 ;  /* 0x20000094ff037230 */ /* 0x000fe40000004100 */
        /* <DEDUP_REMOVED lines=9> */
[C---:B------:R-:W-:Y:S01]  /*74e0*/  FMUL R2, R78.reuse, R21 ;  /* 0x000000154e027220 */ /* 0x040fe20000400000 */
[C---:B------:R-:W-:Y:S01]  /*74f0*/  FMUL R21, R78.reuse, R28 ;  /* 0x0000001c4e157220 */ /* 0x040fe20000400000 */
[----:B------:R-:W-:Y:S02]  /*7500*/  HADD2.F32 R130, -RZ, R132.H0_H0 ;  /* 0x20000084ff827230 */ /* 0x000fe40000004100 */
[C---:B------:R-:W-:Y:S01]  /*7510*/  FMUL R6, R78.reuse, R6 ;  /* 0x000000064e067220 */ /* 0x040fe20000400000 */
[----:B------:R-:W-:Y:S02]  /*7520*/  HADD2.F32 R82, -RZ, R148.H1_H1 ;  /* 0x30000094ff527230 */ /* 0x000fe40000004100 */
[C---:B------:R-:W-:Y:S01]  /*7530*/  FMUL R7, R78.reuse, R7 ;  /* 0x000000074e077220 */ /* 0x040fe20000400000 */
[----:B------:R-:W-:Y:S02]  /*7540*/  HADD2.F32 R85, -RZ, R149.H0_H0 ;  /* 0x20000095ff557230 */ /* 0x000fe40000004100 */
[C---:B------:R-:W-:Y:S01]  /*7550*/  FFMA R6, R81.reuse, R3, R6 ;  /* 0x0000000351067223 */ /* 0x040fe20000000006 */
[----:B------:R-:W-:Y:S02]  /*7560*/  HADD2.F32 R133, -RZ, R132.H1_H1 ;  /* 0x30000084ff857230 */ /* 0x000fe40000004100 */
[C---:B------:R-:W-:Y:S01]  /*7570*/  FFMA R7, R81.reuse, R82, R7 ;  /* 0x0000005251077223 */ /* 0x040fe20000000007 */
[C---:B------:R-:W-:Y:S01]  /*7580*/  FFMA R8, R81.reuse, R83, R8 ;  /* 0x0000005351087223 */ /* 0x040fe20000000008 */
[C---:B------:R-:W-:Y:S01]  /*7590*/  FFMA R9, R81.reuse, R84, R9 ;  /* 0x0000005451097223 */ /* 0x040fe20000000009 */
[--C-:B------:R-:W-:Y:S02]  /*75a0*/  HADD2.F32 R82, -RZ, R138.reuse.H0_H0 ;  /* 0x2000008aff527230 */ /* 0x100fe40000004100 */
[C---:B------:R-:W-:Y:S01]  /*75b0*/  FMUL R10, R78.reuse, R10 ;  /* 0x0000000a4e0a7220 */ /* 0x040fe20000400000 */
[----:B------:R-:W-:Y:S02]  /*75c0*/  HADD2.F32 R83, -RZ, R138.H1_H1 ;  /* 0x3000008aff537230 */ /* 0x000fe40000004100 */
[C---:B------:R-:W-:Y:S01]  /*75d0*/  FMUL R11, R78.reuse, R11 ;  /* 0x0000000b4e0b7220 */ /* 0x040fe20000400000 */
[----:B------:R-:W-:Y:S02]  /*75e0*/  HADD2.F32 R89, -RZ, R150.H0_H0 ;  /* 0x20000096ff597230 */ /* 0x000fe40000004100 */
[C---:B------:R-:W-:Y:S01]  /*75f0*/  FFMA R10, R81.reuse, R85, R10 ;  /* 0x00000055510a7223 */ /* 0x040fe2000000000a */
[--C-:B------:R-:W-:Y:S02]  /*7600*/  HADD2.F32 R134, -RZ, R136.reuse.H0_H0 ;  /* 0x20000088ff867230 */ /* 0x100fe40000004100 */
[C---:B------:R-:W-:Y:S01]  /*7610*/  FFMA R11, R81.reuse, R86, R11 ;  /* 0x00000056510b7223 */ /* 0x040fe2000000000b */
[C---:B------:R-:W-:Y:S01]  /*7620*/  FFMA R12, R81.reuse, R87, R12 ;  /* 0x00000057510c7223 */ /* 0x040fe2000000000c */
[----:B------:R-:W-:Y:S01]  /*7630*/  FFMA R13, R81, R88, R13 ;  /* 0x00000058510d7223 */ /* 0x000fe2000000000d */
[----:B------:R-:W-:Y:S01]  /*7640*/  F2FP.SATFINITE.E5M2.F32.PACK_AB_MERGE_C R86, R7, R6, RZ ;  /* 0x000000060756723e */ /* 0x000fe200048060ff */
[C---:B------:R-:W-:Y:S01]  /*7650*/  FMUL R7, R78.reuse, R24 ;  /* 0x000000184e077220 */ /* 0x040fe20000400000 */
[----:B------:R-:W-:Y:S01]  /*7660*/  F2FP.SATFINITE.E5M2.F32.PACK_AB_MERGE_C R138, R11, R10, RZ ;  /* 0x0000000a0b8a723e */ /* 0x000fe200048060ff */
[C---:B------:R-:W-:Y:S01]  /*7670*/  FMUL R10, R78.reuse, R25 ;  /* 0x000000194e0a7220 */ /* 0x040fe20000400000 */
[C---:B------:R-:W-:Y:S01]  /*7680*/  FMUL R25, R78.reuse, R32 ;  /* 0x000000204e197220 */ /* 0x040fe20000400000 */
[----:B------:R-:W-:Y:S02]  /*7690*/  HADD2.F32 R137, -RZ, R136.H1_H1 ;  /* 0x30000088ff897230 */ /* 0x000fe40000004100 */
[C---:B------:R-:W-:Y:S01]  /*76a0*/  FMUL R14, R78.reuse, R14 ;  /* 0x0000000e4e0e7220 */ /* 0x040fe20000400000 */
[----:B------:R-:W-:Y:S02]  /*76b0*/  HADD2.F32 R90, -RZ, R150.H1_H1 ;  /* 0x30000096ff5a7230 */ /* 0x000fe40000004100 */
[C---:B------:R-:W-:Y:S01]  /*76c0*/  FMUL R15, R78.reuse, R15 ;  /* 0x0000000f4e0f7220 */ /* 0x040fe20000400000 */
[--C-:B------:R-:W-:Y:S02]  /*76d0*/  HADD2.F32 R93, -RZ, R151.reuse.H0_H0 ;  /* 0x20000097ff5d7230 */ /* 0x100fe40000004100 */
[C---:B------:R-:W-:Y:S01]  /*76e0*/  FFMA R14, R81.reuse, R89, R14 ;  /* 0x00000059510e7223 */ /* 0x040fe2000000000e */
[----:B------:R-:W-:Y:S02]  /*76f0*/  HADD2.F32 R94, -RZ, R151.H1_H1 ;  /* 0x30000097ff5e7230 */ /* 0x000fe40000004100 */
[C---:B------:R-:W-:Y:S01]  /*7700*/  FFMA R15, R81.reuse, R90, R15 ;  /* 0x0000005a510f7223 */ /* 0x040fe2000000000f */
[C---:B------:R-:W-:Y:S01]  /*7710*/  FFMA R16, R81.reuse, R91, R16 ;  /* 0x0000005b51107223 */ /* 0x040fe20000000010 */
[----:B------:R-:W-:Y:S01]  /*7720*/  FFMA R17, R81, R92, R17 ;  /* 0x0000005c51117223 */ /* 0x000fe20000000011 */
[C---:B------:R-:W-:Y:S01]  /*7730*/  FMUL R18, R78.reuse, R18 ;  /* 0x000000124e127220 */ /* 0x040fe20000400000 */
[C---:B------:R-:W-:Y:S01]  /*7740*/  FMUL R19, R78.reuse, R19 ;  /* 0x000000134e137220 */ /* 0x040fe20000400000 */
[--C-:B------:R-:W-:Y:S01]  /*7750*/  HADD2.F32 R96, -RZ, R152.reuse.H0_H0 ;  /* 0x20000098ff607230 */ /* 0x100fe20000004100 */
[----:B------:R-:W-:Y:S01]  /*7760*/  F2FP.SATFINITE.E5M2.F32.PACK_AB_MERGE_C R14, R15, R14, RZ ;  /* 0x0000000e0f0e723e */ /* 0x000fe200048060ff */
[C---:B------:R-:W-:Y:S01]  /*7770*/  FFMA R18, R81.reuse, R93, R18 ;  /* 0x0000005d51127223 */ /* 0x040fe20000000012 */
[C---:B------:R-:W-:Y:S01]  /*7780*/  FFMA R19, R81.reuse, R94, R19 ;  /* 0x0000005e51137223 */ /* 0x040fe20000000013 */
[C---:B------:R-:W-:Y:S01]  /*7790*/  FFMA R0, R81.reuse, R95, R0 ;  /* 0x0000005f51007223 */ /* 0x040fe20000000000 */
[----:B------:R-:W-:Y:S01]  /*77a0*/  FFMA R2, R81, R97, R2 ;  /* 0x0000006151027223 */ /* 0x000fe20000000002 */
[----:B------:R-:W-:Y:S02]  /*77b0*/  HADD2.F32 R99, -RZ, R152.H1_H1 ;  /* 0x30000098ff637230 */ /* 0x000fe40000004100 */
[C---:B------:R-:W-:Y:S01]  /*77c0*/  FMUL R3, R78.reuse, R22 ;  /* 0x000000164e037220 */ /* 0x040fe20000400000 */
[----:B------:R-:W-:Y:S01]  /*77d0*/  F2FP.SATFINITE.E5M2.F32.PACK_AB_MERGE_C R18, R19, R18, RZ ;  /* 0x000000121312723e */ /* 0x000fe200048060ff */
[C---:B------:R-:W-:Y:S01]  /*77e0*/  FMUL R22, R78.reuse, R29 ;  /* 0x0000001d4e167220 */ /* 0x040fe20000400000 */
[C---:B------:R-:W-:Y:S01]  /*77f0*/  FMUL R29, R78.reuse, R36 ;  /* 0x000000244e1d7220 */ /* 0x040fe20000400000 */
[C---:B------:R-:W-:Y:S01]  /*7800*/  FFMA R3, R81.reuse, R96, R3 ;  /* 0x0000006051037223 */ /* 0x040fe20000000003 */
[C---:B------:R-:W-:Y:S01]  /*7810*/  FMUL R6, R78.reuse, R23 ;  /* 0x000000174e067220 */ /* 0x040fe20000400000 */
[--C-:B------:R-:W-:Y:S02]  /*7820*/  HADD2.F32 R100, -RZ, R153.reuse.H0_H0 ;  /* 0x20000099ff647230 */ /* 0x100fe40000004100 */
[C---:B------:R-:W-:Y:S01]  /*7830*/  FMUL R11, R78.reuse, R26 ;  /* 0x0000001a4e0b7220 */ /* 0x040fe20000400000 */
[----:B------:R-:W-:Y:S02]  /*7840*/  HADD2.F32 R103, -RZ, R153.H1_H1 ;  /* 0x30000099ff677230 */ /* 0x000fe40000004100 */
[C---:B------:R-:W-:Y:S01]  /*7850*/  FFMA R6, R81.reuse, R99, R6 ;  /* 0x0000006351067223 */ /* 0x040fe20000000006 */
[C---:B------:R-:W-:Y:S01]  /*7860*/  FFMA R7, R81.reuse, R98, R7 ;  /* 0x0000006251077223 */ /* 0x040fe20000000007 */
[C---:B------:R-:W-:Y:S01]  /*7870*/  FFMA R10, R81.reuse, R101, R10 ;  /* 0x00000065510a7223 */ /* 0x040fe2000000000a */
[C---:B------:R-:W-:Y:S01]  /*7880*/  FFMA R11, R81.reuse, R100, R11 ;  /* 0x00000064510b7223 */ /* 0x040fe2000000000b */
[----:B------:R-:W-:Y:S01]  /*7890*/  FMUL R26, R78, R33 ;  /* 0x000000214e1a7220 */ /* 0x000fe20000400000 */
[----:B------:R-:W-:Y:S01]  /*78a0*/  F2FP.SATFINITE.E5M2.F32.PACK_AB_MERGE_C R3, R6, R3, RZ ;  /* 0x000000030603723e */ /* 0x000fe200048060ff */
[C---:B------:R-:W-:Y:S01]  /*78b0*/  FMUL R33, R78.reuse, R40 ;  /* 0x000000284e217220 */ /* 0x040fe20000400000 */
        /* <DEDUP_REMOVED lines=8> */
[C---:B------:R-:W-:Y:S01]  /*7940*/  FMUL R30, R78.reuse, R37 ;  /* 0x000000254e1e7220 */ /* 0x040fe20000400000 */
[C---:B------:R-:W-:Y:S01]  /*7950*/  FMUL R37, R78.reuse, R44 ;  /* 0x0000002c4e257220 */ /* 0x040fe20000400000 */
[C---:B------:R-:W-:Y:S01]  /*7960*/  FMUL R24, R78.reuse, R31 ;  /* 0x0000001f4e187220 */ /* 0x040fe20000400000 */
[----:B------:R-:W-:Y:S01]  /*7970*/  F2FP.F16.E5M2.UNPACK_B R158, R158.H1 ;  /* 0x0000009eff9e723e */ /* 0x000fe200030004ff */
[--C-:B------:R-:W-:Y:S02]  /*7980*/  HADD2.F32 R108, -RZ, R155.reuse.H0_H0 ;  /* 0x2000009bff6c7230 */ /* 0x100fe40000004100 */
[----:B------:R-:W-:Y:S01]  /*7990*/  FMUL R27, R78, R34 ;  /* 0x000000224e1b7220 */ /* 0x000fe20000400000 */
[----:B------:R-:W-:Y:S02]  /*79a0*/  HADD2.F32 R111, -RZ, R155.H1_H1 ;  /* 0x3000009bff6f7230 */ /* 0x000fe40000004100 */
[C---:B------:R-:W-:Y:S01]  /*79b0*/  FFMA R24, R81.reuse, R107, R24 ;  /* 0x0000006b51187223 */ /* 0x040fe20000000018 */
[----:B------:R-:W-:Y:S01]  /*79c0*/  F2FP.F16.E5M2.UNPACK_B R159, R159.H1 ;  /* 0x0000009fff9f723e */ /* 0x000fe200030004ff */
[C---:B------:R-:W-:Y:S01]  /*79d0*/  FFMA R25, R81.reuse, R106, R25 ;  /* 0x0000006a51197223 */ /* 0x040fe20000000019 */
[C---:B------:R-:W-:Y:S01]  /*79e0*/  FFMA R26, R81.reuse, R109, R26 ;  /* 0x0000006d511a7223 */ /* 0x040fe2000000001a */
[----:B------:R-:W-:Y:S01]  /*79f0*/  F2FP.F16.E5M2.UNPACK_B R160, R160.H1 ;  /* 0x000000a0ffa0723e */ /* 0x000fe200030004ff */
[C---:B------:R-:W-:Y:S01]  /*7a00*/  FFMA R27, R81.reuse, R108, R27 ;  /* 0x0000006c511b7223 */ /* 0x040fe2000000001b */
[----:B------:R-:W-:Y:S01]  /*7a10*/  F2FP.SATFINITE.E5M2.F32.PACK_AB_MERGE_C R6, R24, R23, RZ ;  /* 0x000000171806723e */ /* 0x000fe200048060ff */
[C---:B------:R-:W-:Y:S01]  /*7a20*/  FMUL R34, R78.reuse, R41 ;  /* 0x000000294e227220 */ /* 0x040fe20000400000 */
[C---:B------:R-:W-:Y:S01]  /*7a30*/  FMUL R41, R78.reuse, R48 ;  /* 0x000000304e297220 */ /* 0x040fe20000400000 */
[----:B------:R-:W-:Y:S01]  /*7a40*/  FMUL R28, R78, R35 ;  /* 0x000000234e1c7220 */ /* 0x000fe20000400000 */
[----:B------:R-:W-:Y:S01]  /*7a50*/  F2FP.F16.E5M2.UNPACK_B R161, R161.H1 ;  /* 0x000000a1ffa1723e */ /* 0x000fe200030004ff */
[--C-:B------:R-:W-:Y:S01]  /*7a60*/  HADD2.F32 R112, -RZ, R156.reuse.H0_H0 ;  /* 0x2000009cff707230 */ /* 0x100fe20000004100 */
[----:B------:R-:W-:Y:S01]  /*7a70*/  F2FP.SATFINITE.E5M2.F32.PACK_AB_MERGE_C R6, R22, R21, R6 ;  /* 0x000000151606723e */ /* 0x000fe20004806006 */
[C---:B------:R-:W-:Y:S01]  /*7a80*/  FFMA R28, R81.reuse, R111, R28 ;  /* 0x0000006f511c7223 */ /* 0x040fe2000000001c */
[C---:B------:R-:W-:Y:S01]  /*7a90*/  FFMA R29, R81.reuse, R110, R29 ;  /* 0x0000006e511d7223 */ /* 0x040fe2000000001d */
[C---:B------:R-:W-:Y:S01]  /*7aa0*/  FFMA R30, R81.reuse, R113, R30 ;  /* 0x00000071511e7223 */ /* 0x040fe2000000001e */
[----:B------:R-:W-:Y:S02]  /*7ab0*/  HADD2.F32 R115, -RZ, R156.H1_H1 ;  /* 0x3000009cff737230 */ /* 0x000fe40000004100 */
[C---:B------:R-:W-:Y:S01]  /*7ac0*/  FMUL R31, R78.reuse, R38 ;  /* 0x000000264e1f7220 */ /* 0x040fe20000400000 */
[----:B------:R-:W-:Y:S01]  /*7ad0*/  F2FP.F16.E5M2.UNPACK_B R162, R162.H1 ;  /* 0x000000a2ffa2723e */ /* 0x000fe200030004ff */
[C---:B------:R-:W-:Y:S01]  /*7ae0*/  FMUL R38, R78.reuse, R45 ;  /* 0x0000002d4e267220 */ /* 0x040fe20000400000 */
[C---:B------:R-:W-:Y:S01]  /*7af0*/  FMUL R45, R78.reuse, R52 ;  /* 0x000000344e2d7220 */ /* 0x040fe20000400000 */
[----:B------:R-:W-:Y:S01]  /*7b00*/  F2FP.F16.E5M2.UNPACK_B R163, R163.H1 ;  /* 0x000000a3ffa3723e */ /* 0x000fe200030004ff */
[----:B------:R-:W-:Y:S01]  /*7b10*/  FFMA R31, R81, R112, R31 ;  /* 0x00000070511f7223 */ /* 0x000fe2000000001f */
[----:B------:R-:W-:Y:S01]  /*7b20*/  FMUL R52, R78, R59 ;  /* 0x0000003b4e347220 */ /* 0x000fe20000400000 */
[----:B------:R-:W-:Y:S01]  /*7b30*/  IADD3 R76, PT, PT, R76, 0x1, RZ ;  /* 0x000000014c4c7810 */ /* 0x000fe20007ffe0ff */
[C---:B------:R-:W-:Y:S01]  /*7b40*/  FMUL R59, R78.reuse, R66 ;  /* 0x000000424e3b7220 */ /* 0x040fe20000400000 */
[----:B------:R-:W-:Y:S01]  /*7b50*/  F2FP.SATFINITE.E5M2.F32.PACK_AB_MERGE_C R66, R13, R12, R14 ;  /* 0x0000000c0d42723e */ /* 0x000fe2000480600e */
[C---:B------:R-:W-:Y:S01]  /*7b60*/  FMUL R32, R78.reuse, R39 ;  /* 0x000000274e207220 */ /* 0x040fe20000400000 */
[--C-:B------:R-:W-:Y:S02]  /*7b70*/  HADD2.F32 R116, -RZ, R157.reuse.H0_H0 ;  /* 0x2000009dff747230 */ /* 0x100fe40000004100 */
[C---:B------:R-:W-:Y:S01]  /*7b80*/  FMUL R35, R78.reuse, R42 ;  /* 0x0000002a4e237220 */ /* 0x040fe20000400000 */
[----:B------:R-:W-:Y:S02]  /*7b90*/  HADD2.F32 R119, -RZ, R157.H1_H1 ;  /* 0x3000009dff777230 */ /* 0x000fe40000004100 */
[C---:B------:R-:W-:Y:S01]  /*7ba0*/  FFMA R32, R81.reuse, R115, R32 ;  /* 0x0000007351207223 */ /* 0x040fe20000000020 */
[----:B------:R-:W-:Y:S01]  /*7bb0*/  FMUL R36, R78, R43 ;  /* 0x0000002b4e247220 */ /* 0x000fe20000400000 */
[C---:B------:R-:W-:Y:S01]  /*7bc0*/  FFMA R33, R81.reuse, R114, R33 ;  /* 0x0000007251217223 */ /* 0x040fe20000000021 */
[C---:B------:R-:W-:Y:S01]  /*7bd0*/  FFMA R34, R81.reuse, R117, R34 ;  /* 0x0000007551227223 */ /* 0x040fe20000000022 */
[--C-:B------:R-:W-:Y:S01]  /*7be0*/  HADD2.F32 R120, -RZ, R158.reuse.H0_H0 ;  /* 0x2000009eff787230 */ /* 0x100fe20000004100 */
[----:B------:R-:W-:Y:S01]  /*7bf0*/  F2FP.SATFINITE.E5M2.F32.PACK_AB_MERGE_C R32, R32, R31, RZ ;  /* 0x0000001f2020723e */ /* 0x000fe200048060ff */
[C---:B------:R-:W-:Y:S01]  /*7c00*/  FFMA R35, R81.reuse, R116, R35 ;  /* 0x0000007451237223 */ /* 0x040fe20000000023 */
[----:B------:R-:W-:Y:S02]  /*7c10*/  HADD2.F32 R123, -RZ, R158.H1_H1 ;  /* 0x3000009eff7b7230 */ /* 0x000fe40000004100 */
[----:B------:R-:W-:Y:S01]  /*7c20*/  FMUL R39, R78, R46 ;  /* 0x0000002e4e277220 */ /* 0x000fe20000400000 */
[----:B------:R-:W-:Y:S01]  /*7c30*/  F2FP.SATFINITE.E5M2.F32.PACK_AB_MERGE_C R32, R30, R29, R32 ;  /* 0x0000001d1e20723e */ /* 0x000fe20004806020 */
[C---:B------:R-:W-:Y:S01]  /*7c40*/  FFMA R36, R81.reuse, R119, R36 ;  /* 0x0000007751247223 */ /* 0x040fe20000000024 */
[C---:B------:R-:W-:Y:S01]  /*7c50*/  FMUL R40, R78.reuse, R47 ;  /* 0x0000002f4e287220 */ /* 0x040fe20000400000 */
[C---:B------:R-:W-:Y:S01]  /*7c60*/  FFMA R37, R81.reuse, R118, R37 ;  /* 0x0000007651257223 */ /* 0x040fe20000000025 */
[C---:B------:R-:W-:Y:S01]  /*7c70*/  FFMA R38, R81.reuse, R121, R38 ;  /* 0x0000007951267223 */ /* 0x040fe20000000026 */
[C---:B------:R-:W-:Y:S01]  /*7c80*/  FMUL R42, R78.reuse, R49 ;  /* 0x000000314e2a7220 */ /* 0x040fe20000400000 */
[--C-:B------:R-:W-:Y:S02]  /*7c90*/  HADD2.F32 R124, -RZ, R159.reuse.H0_H0 ;  /* 0x2000009fff7c7230 */ /* 0x100fe40000004100 */
[C---:B------:R-:W-:Y:S01]  /*7ca0*/  FFMA R39, R81.reuse, R120, R39 ;  /* 0x0000007851277223 */ /* 0x040fe20000000027 */
[----:B------:R-:W-:Y:S02]  /*7cb0*/  HADD2.F32 R127, -RZ, R159.H1_H1 ;  /* 0x3000009fff7f7230 */ /* 0x000fe40000004100 */
[C---:B------:R-:W-:Y:S01]  /*7cc0*/  FMUL R43, R78.reuse, R50 ;  /* 0x000000324e2b7220 */ /* 0x040fe20000400000 */
[C---:B------:R-:W-:Y:S01]  /*7cd0*/  FFMA R40, R81.reuse, R123, R40 ;  /* 0x0000007b51287223 */ /* 0x040fe20000000028 */
[C---:B------:R-:W-:Y:S01]  /*7ce0*/  FMUL R44, R78.reuse, R51 ;  /* 0x000000334e2c7220 */ /* 0x040fe20000400000 */
[C---:B------:R-:W-:Y:S01]  /*7cf0*/  FFMA R41, R81.reuse, R122, R41 ;  /* 0x0000007a51297223 */ /* 0x040fe20000000029 */
[C---:B------:R-:W-:Y:S01]  /*7d00*/  FMUL R50, R78.reuse, R57 ;  /* 0x000000394e327220 */ /* 0x040fe20000400000 */
[C---:B------:R-:W-:Y:S01]  /*7d10*/  FMUL R57, R78.reuse, R64 ;  /* 0x000000404e397220 */ /* 0x040fe20000400000 */
[----:B------:R-:W-:Y:S01]  /*7d20*/  FFMA R42, R81, R125, R42 ;  /* 0x0000007d512a7223 */ /* 0x000fe2000000002a */
[C---:B------:R-:W-:Y:S01]  /*7d30*/  FMUL R46, R78.reuse, R53 ;  /* 0x000000354e2e7220 */ /* 0x040fe20000400000 */
[--C-:B------:R-:W-:Y:S01]  /*7d40*/  HADD2.F32 R128, -RZ, R160.reuse.H0_H0 ;  /* 0x200000a0ff807230 */ /* 0x100fe20000004100 */
[----:B------:R-:W-:Y:S01]  /*7d50*/  F2FP.SATFINITE.E5M2.F32.PACK_AB_MERGE_C R64, R5, R4, R86 ;  /* 0x000000040540723e */ /* 0x000fe20004806056 */
[C---:B------:R-:W-:Y:S01]  /*7d60*/  FMUL R51, R78.reuse, R58 ;  /* 0x0000003a4e337220 */ /* 0x040fe20000400000 */
[C---:B------:R-:W-:Y:S01]  /*7d70*/  FMUL R53, R78.reuse, R60 ;  /* 0x0000003c4e357220 */ /* 0x040fe20000400000 */
[C---:B------:R-:W-:Y:S01]  /*7d80*/  FFMA R43, R81.reuse, R124, R43 ;  /* 0x0000007c512b7223 */ /* 0x040fe2000000002b */
[----:B------:R-:W-:Y:S02]  /*7d90*/  HADD2.F32 R131, -RZ, R160.H1_H1 ;  /* 0x300000a0ff837230 */ /* 0x000fe40000004100 */
[C---:B------:R-:W-:Y:S01]  /*7da0*/  FMUL R47, R78.reuse, R54 ;  /* 0x000000364e2f7220 */ /* 0x040fe20000400000 */
[C---:B------:R-:W-:Y:S01]  /*7db0*/  FMUL R58, R78.reuse, R65 ;  /* 0x000000414e3a7220 */ /* 0x040fe20000400000 */
[----:B------:R-:W-:Y:S01]  /*7dc0*/  FMUL R60, R78, R67 ;  /* 0x000000434e3c7220 */ /* 0x000fe20000400000 */
[----:B------:R-:W-:Y:S01]  /*7dd0*/  F2FP.SATFINITE.E5M2.F32.PACK_AB_MERGE_C R5, R20, R11, RZ ;  /* 0x0000000b1405723e */ /* 0x000fe200048060ff */
[----:B------:R-:W-:Y:S01]  /*7de0*/  FFMA R44, R81, R127, R44 ;  /* 0x0000007f512c7223 */ /* 0x000fe2000000002c */
[C---:B------:R-:W-:Y:S01]  /*7df0*/  FMUL R48, R78.reuse, R55 ;  /* 0x000000374e307220 */ /* 0x040fe20000400000 */
[----:B------:R-:W-:Y:S01]  /*7e00*/  F2FP.SATFINITE.E5M2.F32.PACK_AB_MERGE_C R65, R9, R8, R138 ;  /* 0x000000080941723e */ /* 0x000fe2000480608a */
[----:B------:R-:W-:Y:S01]  /*7e10*/  FFMA R45, R81, R126, R45 ;  /* 0x0000007e512d7223 */ /* 0x000fe2000000002d */
[----:B------:R-:W-:Y:S01]  /*7e20*/  F2FP.SATFINITE.E5M2.F32.PACK_AB_MERGE_C R67, R17, R16, R18 ;  /* 0x000000101143723e */ /* 0x000fe20004806012 */
[----:B------:R-:W-:Y:S01]  /*7e30*/  FMUL R49, R78, R56 ;  /* 0x000000384e317220 */ /* 0x000fe20000400000 */
[C---:B------:R-:W-:Y:S01]  /*7e40*/  FFMA R46, R81.reuse, R129, R46 ;  /* 0x00000081512e7223 */ /* 0x040fe2000000002e */
[--C-:B------:R-:W-:Y:S02]  /*7e50*/  HADD2.F32 R132, -RZ, R161.reuse.H0_H0 ;  /* 0x200000a1ff847230 */ /* 0x100fe40000004100 */
[C---:B------:R-:W-:Y:S01]  /*7e60*/  FFMA R47, R81.reuse, R128, R47 ;  /* 0x00000080512f7223 */ /* 0x040fe2000000002f */
[----:B------:R1:W-:Y:S01]  /*7e70*/  STS.128 [R172+UR49+0x6200], R64 ;  /* 0x00620040ac007988 */ /* 0x0003e20008000c31 */
[----:B------:R-:W-:Y:S01]  /*7e80*/  HADD2.F32 R135, -RZ, R161.H1_H1 ;  /* 0x300000a1ff877230 */ /* 0x000fe20000004100 */
[----:B------:R-:W-:Y:S01]  /*7e90*/  F2FP.SATFINITE.E5M2.F32.PACK_AB_MERGE_C R5, R10, R7, R5 ;  /* 0x000000070a05723e */ /* 0x000fe20004806005 */
[C---:B------:R-:W-:Y:S01]  /*7ea0*/  FFMA R48, R81.reuse, R131, R48 ;  /* 0x0000008351307223 */ /* 0x040fe20000000030 */
[----:B------:R-:W-:Y:S01]  /*7eb0*/  F2FP.SATFINITE.E5M2.F32.PACK_AB_MERGE_C R7, R28, R27, RZ ;  /* 0x0000001b1c07723e */ /* 0x000fe200048060ff */
        /* <DEDUP_REMOVED lines=8> */
[----:B------:R-:W-:Y:S01]  /*7f40*/  FMUL R56, R78, R63 ;  /* 0x0000003f4e387220 */ /* 0x000fe20000400000 */
[----:B------:R-:W-:Y:S01]  /*7f50*/  F2FP.SATFINITE.E5M2.F32.PACK_AB_MERGE_C R4, R2, R0, R3 ;  /* 0x000000000204723e */ /* 0x000fe20004806003 */
[C---:B------:R-:W-:Y:S01]  /*7f60*/  FFMA R53, R81.reuse, R134, R53 ;  /* 0x0000008651357223 */ /* 0x040fe20000000035 */
[----:B------:R-:W-:Y:S01]  /*7f70*/  F2FP.SATFINITE.E5M2.F32.PACK_AB_MERGE_C R7, R26, R25, R7 ;  /* 0x000000191a07723e */ /* 0x000fe20004806007 */
[C---:B------:R-:W-:Y:S01]  /*7f80*/  FFMA R54, R81.reuse, R137, R54 ;  /* 0x0000008951367223 */ /* 0x040fe20000000036 */
[--C-:B------:R-:W-:Y:S02]  /*7f90*/  HADD2.F32 R84, -RZ, R163.reuse.H0_H0 ;  /* 0x200000a3ff547230 */ /* 0x100fe40000004100 */
[C---:B------:R-:W-:Y:S01]  /*7fa0*/  FFMA R55, R81.reuse, R136, R55 ;  /* 0x0000008851377223 */ /* 0x040fe20000000037 */
[----:B------:R-:W-:Y:S01]  /*7fb0*/  HADD2.F32 R85, -RZ, R163.H1_H1 ;  /* 0x300000a3ff557230 */ /* 0x000fe20000004100 */
[----:B------:R1:W-:Y:S01]  /*7fc0*/  STS.128 [R204+0x6010], R4 ;  /* 0x00601004cc007388 */ /* 0x0003e20000000c00 */
[----:B------:R-:W-:Y:S01]  /*7fd0*/  F2FP.SATFINITE.E5M2.F32.PACK_AB_MERGE_C R35, R36, R35, RZ ;  /* 0x000000232423723e */ /* 0x000fe200048060ff */
[C---:B------:R-:W-:Y:S01]  /*7fe0*/  FFMA R56, R81.reuse, R139, R56 ;  /* 0x0000008b51387223 */ /* 0x040fe20000000038 */
[----:B------:R-:W-:Y:S01]  /*7ff0*/  F2FP.SATFINITE.E5M2.F32.PACK_AB_MERGE_C R39, R40, R39, RZ ;  /* 0x000000272827723e */ /* 0x000fe200048060ff */
[C---:B------:R-:W-:Y:S01]  /*8000*/  FFMA R57, R81.reuse, R82, R57 ;  /* 0x0000005251397223 */ /* 0x040fe20000000039 */
[----:B------:R-:W-:Y:S01]  /*8010*/  F2FP.SATFINITE.E5M2.F32.PACK_AB_MERGE_C R43, R44, R43, RZ ;  /* 0x0000002b2c2b723e */ /* 0x000fe200048060ff */
[C---:B------:R-:W-:Y:S01]  /*8020*/  FFMA R58, R81.reuse, R83, R58 ;  /* 0x00000053513a7223 */ /* 0x040fe2000000003a */
[C---:B------:R-:W-:Y:S01]  /*8030*/  FFMA R59, R81.reuse, R84, R59 ;  /* 0x00000054513b7223 */ /* 0x040fe2000000003b */
[----:B------:R-:W-:Y:S01]  /*8040*/  F2FP.SATFINITE.E5M2.F32.PACK_AB_MERGE_C R33, R34, R33, R35 ;  /* 0x000000212221723e */ /* 0x000fe20004806023 */
        /* <DEDUP_REMOVED lines=11> */
[----:B------:R-:W-:Y:S05]  /*8100*/  F2FP.SATFINITE.E5M2.F32.PACK_AB_MERGE_C R51, R58, R57, R59 ;  /* 0x000000393a33723e */ /* 0x000fea000480603b */
        /* <DEDUP_REMOVED lines=9> */
[----:B------:R-:W-:Y:S02]  /*81a0*/  UIADD3 UR8, UP0, UPT, UR52, 0x680, URZ ;  /* 0x0000068034087890 */ /* 0x000fe4000ff1e0ff */
[----:B------:R-:W-:Y:S02]  /*81b0*/  UIADD3 UR5, UPT, UPT, UR41, 0x40, URZ ;  /* 0x0000004029057890 */ /* 0x000fe4000fffe0ff */
[----:B------:R-:W-:Y:S02]  /*81c0*/  UIADD3 UR4, UPT, UPT, UR49, 0x6200, URZ ;  /* 0x0000620031047890 */ /* 0x000fe4000fffe0ff */
[----:B------:R-:W-:Y:S01]  /*81d0*/  UIADD3.X UR9, UPT, UPT, URZ, UR53, URZ, UP0, !UPT ;  /* 0x00000035ff097290 */ /* 0x000fe200087fe4ff */
[----:B------:R-:W-:Y:S01]  /*81e0*/  UMOV UR6, UR42 ;  /* 0x0000002a00067c82 */ /* 0x000fe20008000000 */
[----:B------:R-:W-:Y:S07]  /*81f0*/  UMOV UR7, UR36 ;  /* 0x0000002400077c82 */ /* 0x000fee0008000000 */
[----:B------:R2:W-:Y:S01]  /*8200*/  UTMASTG.3D [UR4], [UR8] ;  /* 0x00000004080073b5 */ /* 0x0005e20008010000 */
[----:B------:R0:W-:Y:S01]  /*8210*/  UTMACMDFLUSH ;  /* 0x00000000000079b7 */ /* 0x0001e20000000000 */
[----:B--2---:R-:W-:Y:S04]  /*8220*/  DEPBAR.LE SB0, 0x1 ;  /* 0x000080400000791a */ /* 0x004fe80000000000 */
.L_x_106:
[----:B------:R-:W-:Y:S05]  /*8230*/  BSYNC.RECONVERGENT B0 ;  /* 0x0000000000007941 */ /* 0x000fea0003800200 */
.L_x_105:
[----:B------:R-:W-:Y:S01]  /*8240*/  BAR.SYNC.DEFER_BLOCKING 0x1, 0x80 ;  /* 0x0042000000007b1d */ /* 0x000fe20000010000 */
[----:B------:R-:W-:Y:S01]  /*8250*/  ISETP.NE.AND P2, PT, R194, RZ, PT ;  /* 0x000000ffc200720c */ /* 0x000fe20003f45270 */
[----:B------:R-:W-:Y:S01]  /*8260*/  IMAD.IADD R20, R75, 0x1, R147 ;  /* 0x000000014b147824 */ /* 0x000fe200078e0293 */
[----:B------:R-:W-:Y:S01]  /*8270*/  ISETP.NE.AND P0, PT, R195, 0x2, PT ;  /* 0x00000002c300780c */ /* 0x000fe20003f05270 */
[----:B------:R-:W-:Y:S01]  /*8280*/  IMAD.IADD R21, R77, 0x1, R170 ;  /* 0x000000014d157824 */ /* 0x000fe200078e02aa */
[----:B------:R-:W-:Y:S02]  /*8290*/  ISETP.NE.AND P1, PT, R76, 0x4, PT ;  /* 0x000000044c00780c */ /* 0x000fe40003f25270 */
[----:B------:R-:W-:Y:S02]  /*82a0*/  SEL R3, RZ, 0x1, P0 ;  /* 0x00000001ff037807 */ /* 0x000fe40000000000 */
[----:B------:R-:W-:Y:S02]  /*82b0*/  SEL R0, RZ, 0x1, P1 ;  /* 0x00000001ff007807 */ /* 0x000fe40000800000 */
[----:B------:R-:W-:Y:S02]  /*82c0*/  LOP3.LUT R182, R182, R3, RZ, 0x3c, !PT ;  /* 0x00000003b6b67212 */ /* 0x000fe400078e3cff */
[----:B------:R-:W-:Y:S02]  /*82d0*/  LOP3.LUT R183, R183, R0, RZ, 0x3c, !PT ;  /* 0x00000000b7b77212 */ /* 0x000fe400078e3cff */
[----:B------:R-:W-:Y:S02]  /*82e0*/  @P2 R2UR UR36, R179 ;  /* 0x00000000b32422ca */ /* 0x000fe400000e0000 */
[----:B------:R-:W-:Y:S02]  /*82f0*/  SEL R195, R195, RZ, P0 ;  /* 0x000000ffc3c37207 */ /* 0x000fe40000000000 */
[----:B------:R-:W-:Y:S01]  /*8300*/  SEL R76, R76, RZ, P1 ;  /* 0x000000ff4c4c7207 */ /* 0x000fe20000800000 */
[----:B------:R-:W-:Y:S10]  /*8310*/  @P2 BRA `(.L_x_107) ;  /* 0xffffffc400bc2947 */ /* 0x000ff4000383ffff */
[----:B------:R-:W-:Y:S05]  /*8320*/  EXIT ;  /* 0x000000000000794d */ /* 0x000fea0003800000 */
.L_x_19:
[----:B--2---:R2:W1:Y:S02]  /*8330*/  SYNCS.PHASECHK.TRANS64.TRYWAIT P0, [R3+URZ+0x100], R2 ;  /* 0x00010002030075a7 */ /* 0x00446400080011ff */
[----:B-1----:R-:W-:Y:S05]  /*8340*/  @!P0 NANOSLEEP.SYNCS 0x989680 ;  /* 0x009896800000895d */ /* 0x002fea0003900000 */
[----:B------:R-:W1:Y:S02]  /*8350*/  @!P0 SYNCS.PHASECHK.TRANS64 P0, [R3+URZ+0x100], R2 ;  /* 0x00010002030085a7 */ /* 0x000e6400080010ff */
[----:B-1----:R-:W-:Y:S05]  /*8360*/  @!P0 BRA `(.L_x_19) ;  /* 0xfffffffc00f08947 */ /* 0x002fea000383ffff */
[----:B------:R-:W-:Y:S05]  /*8370*/  BRA `(.L_x_108) ;  /* 0xffffff9000987947 */ /* 0x000fea000383ffff */
.L_x_22:
[----:B-1----:R-:W-:-:S07]  /*8380*/  MOV R2, UR33 ;  /* 0x0000002100027c02 */ /* 0x002fce0008000f00 */
.L_x_109:
[----:B-1----:R1:W2:Y:S02]  /*8390*/  SYNCS.PHASECHK.TRANS64.TRYWAIT P0, [R2+URZ+0x30], R5 ;  /* 0x00003005020075a7 */ /* 0x0022a400080011ff */
[----:B--2---:R-:W-:Y:S05]  /*83a0*/  @!P0 NANOSLEEP.SYNCS 0x989680 ;  /* 0x009896800000895d */ /* 0x004fea0003900000 */
[----:B------:R-:W2:Y:S02]  /*83b0*/  @!P0 SYNCS.PHASECHK.TRANS64 P0, [R2+URZ+0x30], R5 ;  /* 0x00003005020085a7 */ /* 0x000ea400080010ff */
[----:B--2---:R-:W-:Y:S05]  /*83c0*/  @!P0 BRA `(.L_x_109) ;  /* 0xfffffffc00f08947 */ /* 0x004fea000383ffff */
[----:B------:R-:W-:Y:S05]  /*83d0*/  BRA `(.L_x_21) ;  /* 0xffffff9000e87947 */ /* 0x000fea000383ffff */
.L_x_28:
[----:B-1----:R-:W-:-:S07]  /*83e0*/  MOV R2, UR17 ;  /* 0x0000001100027c02 */ /* 0x002fce0008000f00 */
.L_x_110:
[----:B-1----:R1:W2:Y:S02]  /*83f0*/  SYNCS.PHASECHK.TRANS64.TRYWAIT P0, [R2+URZ+0x30], R5 ;  /* 0x00003005020075a7 */ /* 0x0022a400080011ff */
[----:B--2---:R-:W-:Y:S05]  /*8400*/  @!P0 NANOSLEEP.SYNCS 0x989680 ;  /* 0x009896800000895d */ /* 0x004fea0003900000 */
[----:B------:R-:W2:Y:S02]  /*8410*/  @!P0 SYNCS.PHASECHK.TRANS64 P0, [R2+URZ+0x30], R5 ;  /* 0x00003005020085a7 */ /* 0x000ea400080010ff */
[----:B--2---:R-:W-:Y:S05]  /*8420*/  @!P0 BRA `(.L_x_110) ;  /* 0xfffffffc00f08947 */ /* 0x004fea000383ffff */
[----:B------:R-:W-:Y:S05]  /*8430*/  BRA `(.L_x_27) ;  /* 0xffffff94008c7947 */ /* 0x000fea000383ffff */
.L_x_32:
[----:B-1----:R1:W2:Y:S02]  /*8440*/  SYNCS.PHASECHK.TRANS64.TRYWAIT P0, [R2+URZ+0x90], R3 ;  /* 0x00009003020075a7 */ /* 0x0022a400080011ff */
[----:B--2---:R-:W-:Y:S05]  /*8450*/  @!P0 NANOSLEEP.SYNCS 0x989680 ;  /* 0x009896800000895d */ /* 0x004fea0003900000 */
[----:B------:R-:W2:Y:S02]  /*8460*/  @!P0 SYNCS.PHASECHK.TRANS64 P0, [R2+URZ+0x90], R3 ;  /* 0x00009003020085a7 */ /* 0x000ea400080010ff */
[----:B--2---:R-:W-:Y:S05]  /*8470*/  @!P0 BRA `(.L_x_32) ;  /* 0xfffffffc00f08947 */ /* 0x004fea000383ffff */
[----:B------:R-:W-:Y:S05]  /*8480*/  BRA `(.L_x_111) ;  /* 0xffffff9800187947 */ /* 0x000fea000383ffff */
.L_x_36:
[----:B----4-:R-:W-:-:S07]  /*8490*/  MOV R0, UR5 ;  /* 0x0000000500007c02 */ /* 0x010fce0008000f00 */
.L_x_112:
[----:B-1----:R1:W2:Y:S02]  /*84a0*/  SYNCS.PHASECHK.TRANS64.TRYWAIT P0, [R0+URZ], R3 ;  /* 0x00000003000075a7 */ /* 0x0022a400080011ff */
[----:B--2---:R-:W-:Y:S05]  /*84b0*/  @!P0 NANOSLEEP.SYNCS 0x989680 ;  /* 0x009896800000895d */ /* 0x004fea0003900000 */
[----:B------:R-:W2:Y:S02]  /*84c0*/  @!P0 SYNCS.PHASECHK.TRANS64 P0, [R0+URZ], R3 ;  /* 0x00000003000085a7 */ /* 0x000ea400080010ff */
[----:B--2---:R-:W-:Y:S05]  /*84d0*/  @!P0 BRA `(.L_x_112) ;  /* 0xfffffffc00f08947 */ /* 0x004fea000383ffff */
[----:B------:R-:W-:Y:S05]  /*84e0*/  BRA `(.L_x_113) ;  /* 0xffffff9c00887947 */ /* 0x000fea000383ffff */
.L_x_37:
[----:B----4-:R-:W-:-:S07]  /*84f0*/  MOV R0, UR5 ;  /* 0x0000000500007c02 */ /* 0x010fce0008000f00 */
.L_x_114:
[----:B-1----:R1:W2:Y:S02]  /*8500*/  SYNCS.PHASECHK.TRANS64.TRYWAIT P0, [R0+URZ], R3 ;  /* 0x00000003000075a7 */ /* 0x0022a400080011ff */
[----:B--2---:R-:W-:Y:S05]  /*8510*/  @!P0 NANOSLEEP.SYNCS 0x989680 ;  /* 0x009896800000895d */ /* 0x004fea0003900000 */
[----:B------:R-:W2:Y:S02]  /*8520*/  @!P0 SYNCS.PHASECHK.TRANS64 P0, [R0+URZ], R3 ;  /* 0x00000003000085a7 */ /* 0x000ea400080010ff */
[----:B--2---:R-:W-:Y:S05]  /*8530*/  @!P0 BRA `(.L_x_114) ;  /* 0xfffffffc00f08947 */ /* 0x004fea000383ffff */
[----:B------:R-:W-:Y:S05]  /*8540*/  BRA `(.L_x_115) ;  /* 0xffffff9c00947947 */ /* 0x000fea000383ffff */
.L_x_38:
[----:B----4-:R-:W-:-:S07]  /*8550*/  MOV R0, UR5 ;  /* 0x0000000500007c02 */ /* 0x010fce0008000f00 */
.L_x_116:
[----:B-1----:R1:W2:Y:S02]  /*8560*/  SYNCS.PHASECHK.TRANS64.TRYWAIT P0, [R0+URZ], R3 ;  /* 0x00000003000075a7 */ /* 0x0022a400080011ff */
[----:B--2---:R-:W-:Y:S05]  /*8570*/  @!P0 NANOSLEEP.SYNCS 0x989680 ;  /* 0x009896800000895d */ /* 0x004fea0003900000 */
[----:B------:R-:W2:Y:S02]  /*8580*/  @!P0 SYNCS.PHASECHK.TRANS64 P0, [R0+URZ], R3 ;  /* 0x00000003000085a7 */ /* 0x000ea400080010ff */
[----:B--2---:R-:W-:Y:S05]  /*8590*/  @!P0 BRA `(.L_x_116) ;  /* 0xfffffffc00f08947 */ /* 0x004fea000383ffff */
[----:B------:R-:W-:Y:S05]  /*85a0*/  BRA `(.L_x_117) ;  /* 0xffffff9c00a07947 */ /* 0x000fea000383ffff */
.L_x_39:
[----:B----4-:R-:W-:-:S07]  /*85b0*/  MOV R0, UR5 ;  /* 0x0000000500007c02 */ /* 0x010fce0008000f00 */
.L_x_118:
[----:B-1----:R1:W2:Y:S02]  /*85c0*/  SYNCS.PHASECHK.TRANS64.TRYWAIT P0, [R0+URZ], R3 ;  /* 0x00000003000075a7 */ /* 0x0022a400080011ff */
[----:B--2---:R-:W-:Y:S05]  /*85d0*/  @!P0 NANOSLEEP.SYNCS 0x989680 ;  /* 0x009896800000895d */ /* 0x004fea0003900000 */
[----:B------:R-:W2:Y:S02]  /*85e0*/  @!P0 SYNCS.PHASECHK.TRANS64 P0, [R0+URZ], R3 ;  /* 0x00000003000085a7 */ /* 0x000ea400080010ff */
[----:B--2---:R-:W-:Y:S05]  /*85f0*/  @!P0 BRA `(.L_x_118) ;  /* 0xfffffffc00f08947 */ /* 0x004fea000383ffff */
[----:B------:R-:W-:Y:S05]  /*8600*/  BRA `(.L_x_119) ;  /* 0xffffff9c00ac7947 */ /* 0x000fea000383ffff */
.L_x_40:
[----:B----4-:R-:W-:-:S07]  /*8610*/  MOV R0, UR5 ;  /* 0x0000000500007c02 */ /* 0x010fce0008000f00 */
.L_x_120:
[----:B-1----:R1:W2:Y:S02]  /*8620*/  SYNCS.PHASECHK.TRANS64.TRYWAIT P0, [R0+URZ], R3 ;  /* 0x00000003000075a7 */ /* 0x0022a400080011ff */
[----:B--2---:R-:W-:Y:S05]  /*8630*/  @!P0 NANOSLEEP.SYNCS 0x989680 ;  /* 0x009896800000895d */ /* 0x004fea0003900000 */
[----:B------:R-:W2:Y:S02]  /*8640*/  @!P0 SYNCS.PHASECHK.TRANS64 P0, [R0+URZ], R3 ;  /* 0x00000003000085a7 */ /* 0x000ea400080010ff */
[----:B--2---:R-:W-:Y:S05]  /*8650*/  @!P0 BRA `(.L_x_120) ;  /* 0xfffffffc00f08947 */ /* 0x004fea000383ffff */
[----:B------:R-:W-:Y:S05]  /*8660*/  BRA `(.L_x_121) ;  /* 0xffffff9c00b87947 */ /* 0x000fea000383ffff */
.L_x_43:
[----:B-1----:R1:W2:Y:S02]  /*8670*/  SYNCS.PHASECHK.TRANS64.TRYWAIT P0, [R0+URZ+0xf0], R5 ;  /* 0x0000f005000075a7 */ /* 0x0022a400080011ff */
[----:B--2---:R-:W-:Y:S05]  /*8680*/  @!P0 NANOSLEEP.SYNCS 0x989680 ;  /* 0x009896800000895d */ /* 0x004fea0003900000 */
[----:B------:R-:W2:Y:S02]  /*8690*/  @!P0 SYNCS.PHASECHK.TRANS64 P0, [R0+URZ+0xf0], R5 ;  /* 0x0000f005000085a7 */ /* 0x000ea400080010ff */
[----:B--2---:R-:W-:Y:S05]  /*86a0*/  @!P0 BRA `(.L_x_43) ;  /* 0xfffffffc00f08947 */ /* 0x004fea000383ffff */
[----:B------:R-:W-:Y:S05]  /*86b0*/  BRA `(.L_x_122) ;  /* 0xffffffa000147947 */ /* 0x000fea000383ffff */
.L_x_44:
[----:B------:R-:W-:-:S07]  /*86c0*/  MOV R0, UR5 ;  /* 0x0000000500007c02 */ /* 0x000fce0008000f00 */
.L_x_123:
[----:B-1----:R1:W2:Y:S02]  /*86d0*/  SYNCS.PHASECHK.TRANS64.TRYWAIT P0, [R0+URZ+0xa0], R5 ;  /* 0x0000a005000075a7 */ /* 0x0022a400080011ff */
[----:B--2---:R-:W-:Y:S05]  /*86e0*/  @!P0 NANOSLEEP.SYNCS 0x989680 ;  /* 0x009896800000895d */ /* 0x004fea0003900000 */
[----:B------:R-:W2:Y:S02]  /*86f0*/  @!P0 SYNCS.PHASECHK.TRANS64 P0, [R0+URZ+0xa0], R5 ;  /* 0x0000a005000085a7 */ /* 0x000ea400080010ff */
[----:B--2---:R-:W-:Y:S05]  /*8700*/  @!P0 BRA `(.L_x_123) ;  /* 0xfffffffc00f08947 */ /* 0x004fea000383ffff */
[----:B------:R-:W-:Y:S05]  /*8710*/  BRA `(.L_x_124) ;  /* 0xffffffa000247947 */ /* 0x000fea000383ffff */
.L_x_45:
[----:B-1----:R1:W2:Y:S02]  /*8720*/  SYNCS.PHASECHK.TRANS64.TRYWAIT P1, [R0+URZ+0x90], R5 ;  /* 0x00009005000075a7 */ /* 0x0022a400080211ff */
[----:B--2---:R-:W-:Y:S05]  /*8730*/  @!P1 NANOSLEEP.SYNCS 0x989680 ;  /* 0x009896800000995d */ /* 0x004fea0003900000 */
[----:B------:R-:W2:Y:S02]  /*8740*/  @!P1 SYNCS.PHASECHK.TRANS64 P1, [R0+URZ+0x90], R5 ;  /* 0x00009005000095a7 */ /* 0x000ea400080210ff */
[----:B--2---:R-:W-:Y:S05]  /*8750*/  @!P1 BRA `(.L_x_45) ;  /* 0xfffffffc00f09947 */ /* 0x004fea000383ffff */
[----:B------:R-:W-:Y:S05]  /*8760*/  BRA `(.L_x_125) ;  /* 0xffffffa000547947 */ /* 0x000fea000383ffff */
.L_x_48:
[----:B------:R-:W-:-:S07]  /*8770*/  MOV R0, UR5 ;  /* 0x0000000500007c02 */ /* 0x000fce0008000f00 */
.L_x_126:
[----:B-1----:R1:W2:Y:S02]  /*8780*/  SYNCS.PHASECHK.TRANS64.TRYWAIT P0, [R0+URZ+0xa0], R3 ;  /* 0x0000a003000075a7 */ /* 0x0022a400080011ff */
[----:B--2---:R-:W-:Y:S05]  /*8790*/  @!P0 NANOSLEEP.SYNCS 0x989680 ;  /* 0x009896800000895d */ /* 0x004fea0003900000 */
[----:B------:R-:W2:Y:S02]  /*87a0*/  @!P0 SYNCS.PHASECHK.TRANS64 P0, [R0+URZ+0xa0], R3 ;  /* 0x0000a003000085a7 */ /* 0x000ea400080010ff */
[----:B--2---:R-:W-:Y:S05]  /*87b0*/  @!P0 BRA `(.L_x_126) ;  /* 0xfffffffc00f08947 */ /* 0x004fea000383ffff */
[----:B------:R-:W-:Y:S05]  /*87c0*/  BRA `(.L_x_47) ;  /* 0xffffffa000a87947 */ /* 0x000fea000383ffff */
.L_x_55:
[----:B-1----:R1:W2:Y:S02]  /*87d0*/  SYNCS.PHASECHK.TRANS64.TRYWAIT P1, [R0+URZ+0x90], R5 ;  /* 0x00009005000075a7 */ /* 0x0022a400080211ff */
[----:B--2---:R-:W-:Y:S05]  /*87e0*/  @!P1 NANOSLEEP.SYNCS 0x989680 ;  /* 0x009896800000995d */ /* 0x004fea0003900000 */
[----:B------:R-:W2:Y:S02]  /*87f0*/  @!P1 SYNCS.PHASECHK.TRANS64 P1, [R0+URZ+0x90], R5 ;  /* 0x00009005000095a7 */ /* 0x000ea400080210ff */
[----:B--2---:R-:W-:Y:S05]  /*8800*/  @!P1 BRA `(.L_x_55) ;  /* 0xfffffffc00f09947 */ /* 0x004fea000383ffff */
[----:B------:R-:W-:Y:S05]  /*8810*/  BRA `(.L_x_127) ;  /* 0xffffffa800107947 */ /* 0x000fea000383ffff */
.L_x_56:
[----:B------:R-:W-:-:S07]  /*8820*/  MOV R3, UR7 ;  /* 0x0000000700037c02 */ /* 0x000fce0008000f00 */
.L_x_128:
[----:B-1----:R1:W2:Y:S02]  /*8830*/  SYNCS.PHASECHK.TRANS64.TRYWAIT P0, [R3+URZ+0xd0], R0 ;  /* 0x0000d000030075a7 */ /* 0x0022a400080011ff */
[----:B--2---:R-:W-:Y:S05]  /*8840*/  @!P0 NANOSLEEP.SYNCS 0x989680 ;  /* 0x009896800000895d */ /* 0x004fea0003900000 */
[----:B------:R-:W2:Y:S02]  /*8850*/  @!P0 SYNCS.PHASECHK.TRANS64 P0, [R3+URZ+0xd0], R0 ;  /* 0x0000d000030085a7 */ /* 0x000ea400080010ff */
[----:B--2---:R-:W-:Y:S05]  /*8860*/  @!P0 BRA `(.L_x_128) ;  /* 0xfffffffc00f08947 */ /* 0x004fea000383ffff */
[----:B------:R-:W-:Y:S05]  /*8870*/  BRA `(.L_x_129) ;  /* 0xffffffa800487947 */ /* 0x000fea000383ffff */
.L_x_59:
[----:B------:R-:W-:Y:S07]  /*8880*/  MOV R0, UR6 ;  /* 0x0000000600007c02 */ /* 0x000fee0008000f00 */
.L_x_130:
[----:B-1----:R1:W2:Y:S02]  /*8890*/  SYNCS.PHASECHK.TRANS64.TRYWAIT P0, [R0+URZ], R3 ;  /* 0x00000003000075a7 */ /* 0x0022a400080011ff */
[----:B--2---:R-:W-:Y:S05]  /*88a0*/  @!P0 NANOSLEEP.SYNCS 0x989680 ;  /* 0x009896800000895d */ /* 0x004fea0003900000 */
[----:B------:R-:W2:Y:S02]  /*88b0*/  @!P0 SYNCS.PHASECHK.TRANS64 P0, [R0+URZ], R3 ;  /* 0x00000003000085a7 */ /* 0x000ea400080010ff */
[----:B--2---:R-:W-:Y:S05]  /*88c0*/  @!P0 BRA `(.L_x_130) ;  /* 0xfffffffc00f08947 */ /* 0x004fea000383ffff */
[----:B------:R-:W-:Y:S05]  /*88d0*/  BRA `(.L_x_58) ;  /* 0xffffffa800647947 */ /* 0x000fea000383ffff */
.L_x_62:
[----:B------:R-:W-:-:S07]  /*88e0*/  MOV R0, UR6 ;  /* 0x0000000600007c02 */ /* 0x000fce0008000f00 */
.L_x_131:
[----:B--2---:R2:W4:Y:S02]  /*88f0*/  SYNCS.PHASECHK.TRANS64.TRYWAIT P0, [R0+URZ], R3 ;  /* 0x00000003000075a7 */ /* 0x00452400080011ff */
[----:B----4-:R-:W-:Y:S05]  /*8900*/  @!P0 NANOSLEEP.SYNCS 0x989680 ;  /* 0x009896800000895d */ /* 0x010fea0003900000 */
[----:B------:R-:W4:Y:S02]  /*8910*/  @!P0 SYNCS.PHASECHK.TRANS64 P0, [R0+URZ], R3 ;  /* 0x00000003000085a7 */ /* 0x000f2400080010ff */
[----:B----4-:R-:W-:Y:S05]  /*8920*/  @!P0 BRA `(.L_x_131) ;  /* 0xfffffffc00f08947 */ /* 0x010fea000383ffff */
[----:B------:R-:W-:Y:S05]  /*8930*/  BRA `(.L_x_132) ;  /* 0xffffffac00407947 */ /* 0x000fea000383ffff */
.L_x_63:
[----:B------:R-:W-:-:S07]  /*8940*/  MOV R0, UR6 ;  /* 0x0000000600007c02 */ /* 0x000fce0008000f00 */
.L_x_133:
[----:B-1----:R1:W2:Y:S02]  /*8950*/  SYNCS.PHASECHK.TRANS64.TRYWAIT P0, [R0+URZ], R3 ;  /* 0x00000003000075a7 */ /* 0x0022a400080011ff */
[----:B--2---:R-:W-:Y:S05]  /*8960*/  @!P0 NANOSLEEP.SYNCS 0x989680 ;  /* 0x009896800000895d */ /* 0x004fea0003900000 */
[----:B------:R-:W2:Y:S02]  /*8970*/  @!P0 SYNCS.PHASECHK.TRANS64 P0, [R0+URZ], R3 ;  /* 0x00000003000085a7 */ /* 0x000ea400080010ff */
[----:B--2---:R-:W-:Y:S05]  /*8980*/  @!P0 BRA `(.L_x_133) ;  /* 0xfffffffc00f08947 */ /* 0x004fea000383ffff */
[----:B------:R-:W-:Y:S05]  /*8990*/  BRA `(.L_x_134) ;  /* 0xffffffac004c7947 */ /* 0x000fea000383ffff */
.L_x_64:
[----:B------:R-:W-:-:S07]  /*89a0*/  MOV R0, UR6 ;  /* 0x0000000600007c02 */ /* 0x000fce0008000f00 */
.L_x_135:
[----:B-1----:R1:W2:Y:S02]  /*89b0*/  SYNCS.PHASECHK.TRANS64.TRYWAIT P0, [R0+URZ], R3 ;  /* 0x00000003000075a7 */ /* 0x0022a400080011ff */
[----:B--2---:R-:W-:Y:S05]  /*89c0*/  @!P0 NANOSLEEP.SYNCS 0x989680 ;  /* 0x009896800000895d */ /* 0x004fea0003900000 */
[----:B------:R-:W2:Y:S02]  /*89d0*/  @!P0 SYNCS.PHASECHK.TRANS64 P0, [R0+URZ], R3 ;  /* 0x00000003000085a7 */ /* 0x000ea400080010ff */
[----:B--2---:R-:W-:Y:S05]  /*89e0*/  @!P0 BRA `(.L_x_135) ;  /* 0xfffffffc00f08947 */ /* 0x004fea000383ffff */
[----:B------:R-:W-:Y:S05]  /*89f0*/  BRA `(.L_x_136) ;  /* 0xffffffac00587947 */ /* 0x000fea000383ffff */
.L_x_65:
[----:B------:R-:W-:-:S07]  /*8a00*/  MOV R0, UR7 ;  /* 0x0000000700007c02 */ /* 0x000fce0008000f00 */
.L_x_137:
[----:B-1----:R1:W2:Y:S02]  /*8a10*/  SYNCS.PHASECHK.TRANS64.TRYWAIT P0, [R0+URZ], R3 ;  /* 0x00000003000075a7 */ /* 0x0022a400080011ff */
[----:B--2---:R-:W-:Y:S05]  /*8a20*/  @!P0 NANOSLEEP.SYNCS 0x989680 ;  /* 0x009896800000895d */ /* 0x004fea0003900000 */
[----:B------:R-:W2:Y:S02]  /*8a30*/  @!P0 SYNCS.PHASECHK.TRANS64 P0, [R0+URZ], R3 ;  /* 0x00000003000085a7 */ /* 0x000ea400080010ff */
[----:B--2---:R-:W-:Y:S05]  /*8a40*/  @!P0 BRA `(.L_x_137) ;  /* 0xfffffffc00f08947 */ /* 0x004fea000383ffff */
[----:B------:R-:W-:Y:S05]  /*8a50*/  BRA `(.L_x_138) ;  /* 0xffffffac00647947 */ /* 0x000fea000383ffff */
.L_x_70:
[----:B--2---:R2:W3:Y:S02]  /*8a60*/  SYNCS.PHASECHK.TRANS64.TRYWAIT P0, [R0+URZ+0x90], R3 ;  /* 0x00009003000075a7 */ /* 0x0044e400080011ff */
[----:B---3--:R-:W-:Y:S05]  /*8a70*/  @!P0 NANOSLEEP.SYNCS 0x989680 ;  /* 0x009896800000895d */ /* 0x008fea0003900000 */
[----:B------:R-:W3:Y:S02]  /*8a80*/  @!P0 SYNCS.PHASECHK.TRANS64 P0, [R0+URZ+0x90], R3 ;  /* 0x00009003000085a7 */ /* 0x000ee400080010ff */
[----:B---3--:R-:W-:Y:S05]  /*8a90*/  @!P0 BRA `(.L_x_70) ;  /* 0xfffffffc00f08947 */ /* 0x008fea000383ffff */
[----:B------:R-:W-:Y:S05]  /*8aa0*/  BRA `(.L_x_139) ;  /* 0xffffffb000687947 */ /* 0x000fea000383ffff */
.L_x_73:
[----:B------:R-:W-:Y:S07]  /*8ab0*/  MOV R0, UR7 ;  /* 0x0000000700007c02 */ /* 0x000fee0008000f00 */
.L_x_140:
[----:B--2---:R2:W3:Y:S02]  /*8ac0*/  SYNCS.PHASECHK.TRANS64.TRYWAIT P0, [R0+URZ+0x88], R3 ;  /* 0x00008803000075a7 */ /* 0x0044e400080011ff */
[----:B---3--:R-:W-:Y:S05]  /*8ad0*/  @!P0 NANOSLEEP.SYNCS 0x989680 ;  /* 0x009896800000895d */ /* 0x008fea0003900000 */
[----:B------:R-:W3:Y:S02]  /*8ae0*/  @!P0 SYNCS.PHASECHK.TRANS64 P0, [R0+URZ+0x88], R3 ;  /* 0x00008803000085a7 */ /* 0x000ee400080010ff */
[----:B---3--:R-:W-:Y:S05]  /*8af0*/  @!P0 BRA `(.L_x_140) ;  /* 0xfffffffc00f08947 */ /* 0x008fea000383ffff */
[----:B------:R-:W-:Y:S05]  /*8b00*/  BRA `(.L_x_72) ;  /* 0xffffffb400487947 */ /* 0x000fea000383ffff */
.L_x_76:
[----:B--2---:R-:W-:Y:S07]  /*8b10*/  MOV R3, UR7 ;  /* 0x0000000700037c02 */ /* 0x004fee0008000f00 */
.L_x_141:
[----:B-1----:R1:W2:Y:S02]  /*8b20*/  SYNCS.PHASECHK.TRANS64.TRYWAIT P0, [R3+URZ+0x70], R12 ;  /* 0x0000700c030075a7 */ /* 0x0022a400080011ff */
[----:B--2---:R-:W-:Y:S05]  /*8b30*/  @!P0 NANOSLEEP.SYNCS 0x989680 ;  /* 0x009896800000895d */ /* 0x004fea0003900000 */
[----:B------:R-:W2:Y:S02]  /*8b40*/  @!P0 SYNCS.PHASECHK.TRANS64 P0, [R3+URZ+0x70], R12 ;  /* 0x0000700c030085a7 */ /* 0x000ea400080010ff */
[----:B--2---:R-:W-:Y:S05]  /*8b50*/  @!P0 BRA `(.L_x_141) ;  /* 0xfffffffc00f08947 */ /* 0x004fea000383ffff */
[----:B------:R-:W-:Y:S05]  /*8b60*/  BRA `(.L_x_142) ;  /* 0xffffffb400c07947 */ /* 0x000fea000383ffff */
.L_x_77:
[----:B------:R-:W-:Y:S07]  /*8b70*/  MOV R3, UR7 ;  /* 0x0000000700037c02 */ /* 0x000fee0008000f00 */
.L_x_143:
[----:B-1----:R1:W2:Y:S02]  /*8b80*/  SYNCS.PHASECHK.TRANS64.TRYWAIT P0, [R3+URZ+0x78], R12 ;  /* 0x0000780c030075a7 */ /* 0x0022a400080011ff */
[----:B--2---:R-:W-:Y:S05]  /*8b90*/  @!P0 NANOSLEEP.SYNCS 0x989680 ;  /* 0x009896800000895d */ /* 0x004fea0003900000 */
[----:B------:R-:W2:Y:S02]  /*8ba0*/  @!P0 SYNCS.PHASECHK.TRANS64 P0, [R3+URZ+0x78], R12 ;  /* 0x0000780c030085a7 */ /* 0x000ea400080010ff */
[----:B--2---:R-:W-:Y:S05]  /*8bb0*/  @!P0 BRA `(.L_x_143) ;  /* 0xfffffffc00f08947 */ /* 0x004fea000383ffff */
[----:B------:R-:W-:Y:S05]  /*8bc0*/  BRA `(.L_x_144) ;  /* 0xffffffb800407947 */ /* 0x000fea000383ffff */
.L_x_79:
[----:B------:R-:W-:-:S07]  /*8bd0*/  MOV R0, UR7 ;  /* 0x0000000700007c02 */ /* 0x000fce0008000f00 */
.L_x_145:
[----:B-1----:R1:W3:Y:S02]  /*8be0*/  SYNCS.PHASECHK.TRANS64.TRYWAIT P0, [R0+URZ+0x70], R3 ;  /* 0x00007003000075a7 */ /* 0x0022e400080011ff */
[----:B---3--:R-:W-:Y:S05]  /*8bf0*/  @!P0 NANOSLEEP.SYNCS 0x989680 ;  /* 0x009896800000895d */ /* 0x008fea0003900000 */
[----:B------:R-:W3:Y:S02]  /*8c00*/  @!P0 SYNCS.PHASECHK.TRANS64 P0, [R0+URZ+0x70], R3 ;  /* 0x00007003000085a7 */ /* 0x000ee400080010ff */
[----:B---3--:R-:W-:Y:S05]  /*8c10*/  @!P0 BRA `(.L_x_145) ;  /* 0xfffffffc00f08947 */ /* 0x008fea000383ffff */
[----:B------:R-:W-:Y:S05]  /*8c20*/  BRA `(.L_x_146) ;  /* 0xffffffb800b07947 */ /* 0x000fea000383ffff */
.L_x_81:
[----:B--2---:R2:W4:Y:S02]  /*8c30*/  SYNCS.PHASECHK.TRANS64.TRYWAIT P0, [R0+URZ+0x90], R3 ;  /* 0x00009003000075a7 */ /* 0x00452400080011ff */
[----:B----4-:R-:W-:Y:S05]  /*8c40*/  @!P0 NANOSLEEP.SYNCS 0x989680 ;  /* 0x009896800000895d */ /* 0x010fea0003900000 */
[----:B------:R-:W4:Y:S02]  /*8c50*/  @!P0 SYNCS.PHASECHK.TRANS64 P0, [R0+URZ+0x90], R3 ;  /* 0x00009003000085a7 */ /* 0x000f2400080010ff */
[----:B----4-:R-:W-:Y:S05]  /*8c60*/  @!P0 BRA `(.L_x_81) ;  /* 0xfffffffc00f08947 */ /* 0x010fea000383ffff */
[----:B------:R-:W-:Y:S05]  /*8c70*/  BRA `(.L_x_147) ;  /* 0xffffffbc00787947 */ /* 0x000fea000383ffff */
.L_x_92:
[----:B-1----:R1:W3:Y:S02]  /*8c80*/  SYNCS.PHASECHK.TRANS64.TRYWAIT P1, [R3+URZ+0x60], R0 ;  /* 0x00006000030075a7 */ /* 0x0022e400080211ff */
[----:B---3--:R-:W-:Y:S05]  /*8c90*/  @!P1 NANOSLEEP.SYNCS 0x989680 ;  /* 0x009896800000995d */ /* 0x008fea0003900000 */
[----:B------:R-:W3:Y:S02]  /*8ca0*/  @!P1 SYNCS.PHASECHK.TRANS64 P1, [R3+URZ+0x60], R0 ;  /* 0x00006000030095a7 */ /* 0x000ee400080210ff */
[----:B---3--:R-:W-:Y:S05]  /*8cb0*/  @!P1 BRA `(.L_x_92) ;  /* 0xfffffffc00f09947 */ /* 0x008fea000383ffff */
[----:B------:R-:W-:Y:S05]  /*8cc0*/  BRA `(.L_x_91) ;  /* 0xffffffc8009c7947 */ /* 0x000fea000383ffff */
.L_x_94:
[----:B-1----:R1:W4:Y:S02]  /*8cd0*/  SYNCS.PHASECHK.TRANS64.TRYWAIT P0, [R207+URZ+0xb0], R2 ;  /* 0x0000b002cf0075a7 */ /* 0x00232400080011ff */
[----:B----4-:R-:W-:Y:S05]  /*8ce0*/  @!P0 NANOSLEEP.SYNCS 0x989680 ;  /* 0x009896800000895d */ /* 0x010fea0003900000 */
[----:B------:R-:W4:Y:S02]  /*8cf0*/  @!P0 SYNCS.PHASECHK.TRANS64 P0, [R207+URZ+0xb0], R2 ;  /* 0x0000b002cf0085a7 */ /* 0x000f2400080010ff */
[----:B----4-:R-:W-:Y:S05]  /*8d00*/  @!P0 BRA `(.L_x_94) ;  /* 0xfffffffc00f08947 */ /* 0x010fea000383ffff */
[----:B------:R-:W-:Y:S05]  /*8d10*/  BRA `(.L_x_93) ;  /* 0xffffffc800f87947 */ /* 0x000fea000383ffff */
.L_x_103:
[----:B--2---:R2:W3:Y:S02]  /*8d20*/  SYNCS.PHASECHK.TRANS64.TRYWAIT P0, [R210+URZ+0x60], R3 ;  /* 0x00006003d20075a7 */ /* 0x0044e400080011ff */
[----:B---3--:R-:W-:Y:S05]  /*8d30*/  @!P0 NANOSLEEP.SYNCS 0x989680 ;  /* 0x009896800000895d */ /* 0x008fea0003900000 */
[----:B------:R-:W3:Y:S02]  /*8d40*/  @!P0 SYNCS.PHASECHK.TRANS64 P0, [R210+URZ+0x60], R3 ;  /* 0x00006003d20085a7 */ /* 0x000ee400080010ff */
[----:B---3--:R-:W-:Y:S05]  /*8d50*/  @!P0 BRA `(.L_x_103) ;  /* 0xfffffffc00f08947 */ /* 0x008fea000383ffff */
[----:B------:R-:W-:Y:S05]  /*8d60*/  BRA `(.L_x_102) ;  /* 0xffffffe000047947 */ /* 0x000fea000383ffff */
        .weak           $__internal_0_$__cuda_sm10x_tcgen05_guardrail_trap_col_being_dealloced_not_returned_by_alloc
        .type           $__internal_0_$__cuda_sm10x_tcgen05_guardrail_trap_col_being_dealloced_not_returned_by_alloc,@function
        .size           $__internal_0_$__cuda_sm10x_tcgen05_guardrail_trap_col_being_dealloced_not_returned_by_alloc,($__internal_1_$__cuda_sm10x_tcgen05_guardrail_trap_phase_invalid_during_alloc - $__internal_0_$__cuda_sm10x_tcgen05_guardrail_trap_col_being_dealloced_not_returned_by_alloc)
$__internal_0_$__cuda_sm10x_tcgen05_guardrail_trap_col_being_dealloced_not_returned_by_alloc:
[----:B------:R-:W-:Y:S05]  /*8d70*/  BPT.TRAP 0x1 ;  /* 0x000000040000795c */ /* 0x000fea0000300000 */
[----:B------:R-:W-:-:S04]  /*8d80*/  HFMA2 R3, -RZ, RZ, 0, 0 ;  /* 0x00000000ff037431 */ /* 0x000fc800000001ff */
[----:B------:R-:W-:Y:S05]  /*8d90*/  RET.REL.NODEC R2 `(_ZN7cutlass13device_kernelINS_4gemm6kernel13GemmUniversalIN4cute5tupleIJiiiiEEENS1_10collective13CollectiveMmaINS1_35MainloopSm100TmaUmmaWarpSpecializedILi6ELi2ELi4ENS5_IJNS4_1CILi1EEESB_SB_EEEEENS5_IJNSA_ILi128EEESE_SE_EEENS_12float_e5m2_tENS5_IJSB_llEEENS_12float_e4m3_tESH_NS4_8TiledMMAINS4_8MMA_AtomIJNS4_10MMA_TraitsINS4_19SM100_MMA_F8F6F4_SSEJSG_SI_fSE_SE_NS4_17integral_constantINS4_4UMMA5MajorELSP_1EEESQ_NSN_INSO_7ScaleInELSR_0EEESS_EEEEEENS4_6LayoutISC_NS5_IJNSA_ILi0EEESW_SW_EEEEENS5_IJNS4_10UnderscoreESZ_SZ_EEEEENS4_13SM90_TMA_LOADENS4_14ComposedLayoutINS4_7SwizzleILi3ELi4ELi3EEENS4_18smem_ptr_flag_bitsILi8EEENSV_INS5_IJSE_NSA_ILi8EEEEEENS5_IJSB_SE_EEEEEEEvNS4_8identityES12_S1C_vS1D_EENS_8epilogue10collective18CollectiveEpilogueINS1F_23Sm100TmaWarpSpecializedILi2ELi2ELi64ELb0ELb0EEEJSF_NS5_IJNSV_ISE_SB_EENSV_INSA_ILi64EEESB_EEEEESG_NS5_IJlSB_lEEESG_S1O_NS1F_6fusion15FusionCallbacksIS1J_NS1P_17LinearCombinationISG_fSG_fLNS_15FloatRoundStyleE2EEESF_S1N_JEEENS4_5SM1004TMEM4LOAD26SM100_TMEM_LOAD_32dp32b64xES12_NS13_INS14_ILi2ELi4ELi3EEES17_NSV_INS5_IJS18_S1L_EEENS5_IJS1L_SB_EEEEEEENS4_39AutoVectorizingCopyWithAssumedAlignmentILi128EEENS4_14SM90_TMA_STOREES23_S25_S25_EEEvvEEEEvNT_6ParamsE) ;  /* 0xffffff7002987950 */ /* 0x000fea0003c3ffff */
        .weak           $__internal_1_$__cuda_sm10x_tcgen05_guardrail_trap_phase_invalid_during_alloc
        .type           $__internal_1_$__cuda_sm10x_tcgen05_guardrail_trap_phase_invalid_during_alloc,@function
        .size           $__internal_1_$__cuda_sm10x_tcgen05_guardrail_trap_phase_invalid_during_alloc,($__internal_2_$__cuda_sm10x_tcgen05_guardrail_trap_unallocated_columns_being_dealloced - $__internal_1_$__cuda_sm10x_tcgen05_guardrail_trap_phase_invalid_during_alloc)
$__internal_1_$__cuda_sm10x_tcgen05_guardrail_trap_phase_invalid_during_alloc:
[----:B------:R-:W-:Y:S05]  /*8da0*/  BPT.TRAP 0x1 ;  /* 0x000000040000795c */ /* 0x000fea0000300000 */
[----:B------:R-:W-:-:S04]  /*8db0*/  MOV R3, 0x0 ;  /* 0x0000000000037802 */ /* 0x000fc80000000f00 */
[----:B------:R-:W-:Y:S05]  /*8dc0*/  RET.REL.NODEC R2 `(_ZN7cutlass13device_kernelINS_4gemm6kernel13GemmUniversalIN4cute5tupleIJiiiiEEENS1_10collective13CollectiveMmaINS1_35MainloopSm100TmaUmmaWarpSpecializedILi6ELi2ELi4ENS5_IJNS4_1CILi1EEESB_SB_EEEEENS5_IJNSA_ILi128EEESE_SE_EEENS_12float_e5m2_tENS5_IJSB_llEEENS_12float_e4m3_tESH_NS4_8TiledMMAINS4_8MMA_AtomIJNS4_10MMA_TraitsINS4_19SM100_MMA_F8F6F4_SSEJSG_SI_fSE_SE_NS4_17integral_constantINS4_4UMMA5MajorELSP_1EEESQ_NSN_INSO_7ScaleInELSR_0EEESS_EEEEEENS4_6LayoutISC_NS5_IJNSA_ILi0EEESW_SW_EEEEENS5_IJNS4_10UnderscoreESZ_SZ_EEEEENS4_13SM90_TMA_LOADENS4_14ComposedLayoutINS4_7SwizzleILi3ELi4ELi3EEENS4_18smem_ptr_flag_bitsILi8EEENSV_INS5_IJSE_NSA_ILi8EEEEEENS5_IJSB_SE_EEEEEEEvNS4_8identityES12_S1C_vS1D_EENS_8epilogue10collective18CollectiveEpilogueINS1F_23Sm100TmaWarpSpecializedILi2ELi2ELi64ELb0ELb0EEEJSF_NS5_IJNSV_ISE_SB_EENSV_INSA_ILi64EEESB_EEEEESG_NS5_IJlSB_lEEESG_S1O_NS1F_6fusion15FusionCallbacksIS1J_NS1P_17LinearCombinationISG_fSG_fLNS_15FloatRoundStyleE2EEESF_S1N_JEEENS4_5SM1004TMEM4LOAD26SM100_TMEM_LOAD_32dp32b64xES12_NS13_INS14_ILi2ELi4ELi3EEES17_NSV_INS5_IJS18_S1L_EEENS5_IJS1L_SB_EEEEEEENS4_39AutoVectorizingCopyWithAssumedAlignmentILi128EEENS4_14SM90_TMA_STOREES23_S25_S25_EEEvvEEEEvNT_6ParamsE) ;  /* 0xffffff70028c7950 */ /* 0x000fea0003c3ffff */
        .weak           $__internal_2_$__cuda_sm10x_tcgen05_guardrail_trap_unallocated_columns_being_dealloced
        .type           $__internal_2_$__cuda_sm10x_tcgen05_guardrail_trap_unallocated_columns_being_dealloced,@function
        .size           $__internal_2_$__cuda_sm10x_tcgen05_guardrail_trap_unallocated_columns_being_dealloced,(.L_x_149 - $__internal_2_$__cuda_sm10x_tcgen05_guardrail_trap_unallocated_columns_being_dealloced)
$__internal_2_$__cuda_sm10x_tcgen05_guardrail_trap_unallocated_columns_being_dealloced:
[----:B------:R-:W-:Y:S05]  /*8dd0*/  BPT.TRAP 0x1 ;  /* 0x000000040000795c */ /* 0x000fea0000300000 */
[----:B------:R-:W-:-:S04]  /*8de0*/  HFMA2 R3, -RZ, RZ, 0, 0 ;  /* 0x00000000ff037431 */ /* 0x000fc800000001ff */
[----:B------:R-:W-:Y:S05]  /*8df0*/  RET.REL.NODEC R2 `(_ZN7cutlass13device_kernelINS_4gemm6kernel13GemmUniversalIN4cute5tupleIJiiiiEEENS1_10collective13CollectiveMmaINS1_35MainloopSm100TmaUmmaWarpSpecializedILi6ELi2ELi4ENS5_IJNS4_1CILi1EEESB_SB_EEEEENS5_IJNSA_ILi128EEESE_SE_EEENS_12float_e5m2_tENS5_IJSB_llEEENS_12float_e4m3_tESH_NS4_8TiledMMAINS4_8MMA_AtomIJNS4_10MMA_TraitsINS4_19SM100_MMA_F8F6F4_SSEJSG_SI_fSE_SE_NS4_17integral_constantINS4_4UMMA5MajorELSP_1EEESQ_NSN_INSO_7ScaleInELSR_0EEESS_EEEEEENS4_6LayoutISC_NS5_IJNSA_ILi0EEESW_SW_EEEEENS5_IJNS4_10UnderscoreESZ_SZ_EEEEENS4_13SM90_TMA_LOADENS4_14ComposedLayoutINS4_7SwizzleILi3ELi4ELi3EEENS4_18smem_ptr_flag_bitsILi8EEENSV_INS5_IJSE_NSA_ILi8EEEEEENS5_IJSB_SE_EEEEEEEvNS4_8identityES12_S1C_vS1D_EENS_8epilogue10collective18CollectiveEpilogueINS1F_23Sm100TmaWarpSpecializedILi2ELi2ELi64ELb0ELb0EEEJSF_NS5_IJNSV_ISE_SB_EENSV_INSA_ILi64EEESB_EEEEESG_NS5_IJlSB_lEEESG_S1O_NS1F_6fusion15FusionCallbacksIS1J_NS1P_17LinearCombinationISG_fSG_fLNS_15FloatRoundStyleE2EEESF_S1N_JEEENS4_5SM1004TMEM4LOAD26SM100_TMEM_LOAD_32dp32b64xES12_NS13_INS14_ILi2ELi4ELi3EEES17_NSV_INS5_IJS18_S1L_EEENS5_IJS1L_SB_EEEEEEENS4_39AutoVectorizingCopyWithAssumedAlignmentILi128EEENS4_14SM90_TMA_STOREES23_S25_S25_EEEvvEEEEvNT_6ParamsE) ;  /* 0xffffff7002807950 */ /* 0x000fea0003c3ffff */
.L_x_148:
[----:B------:R-:W-:-:S00]  /*8e00*/  BRA `(.L_x_148) ;  /* 0xfffffffc00fc7947 */ /* 0x000fc0000383ffff */
[----:B------:R-:W-:-:S00]  /*8e10*/  NOP ;  /* 0x0000000000007918 */ /* 0x000fc00000000000 */
        /* <DEDUP_REMOVED lines=14> */
.L_x_149:


//--------------------- .nv.global.init           --------------------------
	.section	.nv.global.init,"aw",@progbits
.nv.global.init:
	.type		$str$27,@object
	.size		$str$27,($str$28 - $str$27)
$str$27:
        /*0000*/ 	.byte	0x28, 0x61, 0x64, 0x64, 0x72, 0x65, 0x73, 0x73, 0x20, 0x26, 0x20, 0x6d, 0x61, 0x73, 0x6b, 0x29
        /*0010*/ 	.byte	0x20, 0x3d, 0x3d, 0x20, 0x30, 0x00
	.type		$str$28,@object
	.size		$str$28,($str$26 - $str$28)
$str$28:
        /*0016*/ 	.byte	0x2f, 0x74, 0x6d, 0x70, 0x2f, 0x63, 0x75, 0x74, 0x6c, 0x61, 0x73, 0x73, 0x5f, 0x73, 0x77, 0x65
        /*0026*/ 	.byte	0x65, 0x70, 0x5f, 0x73, 0x72, 0x63, 0x2f, 0x69, 0x6e, 0x63, 0x6c, 0x75, 0x64, 0x65, 0x2f, 0x63
        /*0036*/ 	.byte	0x75, 0x74, 0x65, 0x2f, 0x70, 0x6f, 0x69, 0x6e, 0x74, 0x65, 0x72, 0x5f, 0x66, 0x6c, 0x61, 0x67
        /*0046*/ 	.byte	0x67, 0x65, 0x64, 0x2e, 0x68, 0x70, 0x70, 0x00
	.type		$str$26,@object
	.size		$str$26,($str$25 - $str$26)
$str$26:
        /*004e*/ 	.byte	0x2f, 0x74, 0x6d, 0x70, 0x2f, 0x63, 0x75, 0x74, 0x6c, 0x61, 0x73, 0x73, 0x5f, 0x73, 0x77, 0x65
        /*005e*/ 	.byte	0x65, 0x70, 0x5f, 0x73, 0x72, 0x63, 0x2f, 0x69, 0x6e, 0x63, 0x6c, 0x75, 0x64, 0x65, 0x2f, 0x63
        /*006e*/ 	.byte	0x75, 0x74, 0x65, 0x2f, 0x61, 0x74, 0x6f, 0x6d, 0x2f, 0x63, 0x6f, 0x70, 0x79, 0x5f, 0x74, 0x72
        /*007e*/ 	.byte	0x61, 0x69, 0x74, 0x73, 0x5f, 0x73, 0x6d, 0x31, 0x30, 0x30, 0x2e, 0x68, 0x70, 0x70, 0x00
	.type		$str$25,@object
	.size		$str$25,(__unnamed_1 - $str$25)
$str$25:
        /*008d*/ 	.byte	0x28, 0x28, 0x75, 0x69, 0x6e, 0x74, 0x33, 0x32, 0x5f, 0x74, 0x28, 0x74, 0x68, 0x72, 0x65, 0x61
        /*009d*/ 	.byte	0x64, 0x49, 0x64, 0x78, 0x2e, 0x78, 0x29, 0x20, 0x2f, 0x20, 0x33, 0x32, 0x29, 0x20, 0x25, 0x20
        /*00ad*/ 	.byte	0x34, 0x29, 0x20, 0x3d, 0x3d, 0x20, 0x28, 0x28, 0x28, 0x74, 0x6d, 0x65, 0x6d, 0x5f, 0x61, 0x64
        /*00bd*/ 	.byte	0x64, 0x72, 0x20, 0x3e, 0x3e, 0x20, 0x31, 0x36, 0x29, 0x20, 0x2f, 0x20, 0x33, 0x32, 0x29, 0x20
        /*00cd*/ 	.byte	0x25, 0x20, 0x34, 0x29, 0x00
	.type		__unnamed_1,@object
	.size		__unnamed_1,(__unnamed_2 - __unnamed_1)
__unnamed_1:
        /*00d2*/ 	.byte	0x61, 0x75, 0x74, 0x6f, 0x20, 0x63, 0x75, 0x74, 0x65, 0x3a, 0x3a, 0x61, 0x73, 0x5f, 0x70, 0x6f
        /* <DEDUP_REMOVED lines=24> */
        /*0262*/ 	.byte	0x43, 0x3c, 0x38, 0x31, 0x39, 0x32, 0x3e, 0x3e, 0x3e, 0x3e, 0x5d, 0x00
	.type		__unnamed_2,@object
	.size		__unnamed_2,(.L_2 - __unnamed_2)
__unnamed_2:
        /* <DEDUP_REMOVED lines=42> */
        /*050e*/ 	.byte	0x3e, 0x3e, 0x3e, 0x3e, 0x5d, 0x00
.L_2:


//--------------------- .nv.shared._ZN7cutlass13device_kernelINS_4gemm6kernel13GemmUniversalIN4cute5tupleIJiiiiEEENS1_10collective13CollectiveMmaINS1_35MainloopSm100TmaUmmaWarpSpecializedILi6ELi2ELi4ENS5_IJNS4_1CILi1EEESB_SB_EEEEENS5_IJNSA_ILi128EEESE_SE_EEENS_12float_e5m2_tENS5_IJSB_llEEENS_12float_e4m3_tESH_NS4_8TiledMMAINS4_8MMA_AtomIJNS4_10MMA_TraitsINS4_19SM100_MMA_F8F6F4_SSEJSG_SI_fSE_SE_NS4_17integral_constantINS4_4UMMA5MajorELSP_1EEESQ_NSN_INSO_7ScaleInELSR_0EEESS_EEEEEENS4_6LayoutISC_NS5_IJNSA_ILi0EEESW_SW_EEEEENS5_IJNS4_10UnderscoreESZ_SZ_EEEEENS4_13SM90_TMA_LOADENS4_14ComposedLayoutINS4_7SwizzleILi3ELi4ELi3EEENS4_18smem_ptr_flag_bitsILi8EEENSV_INS5_IJSE_NSA_ILi8EEEEEENS5_IJSB_SE_EEEEEEEvNS4_8identityES12_S1C_vS1D_EENS_8epilogue10collective18CollectiveEpilogueINS1F_23Sm100TmaWarpSpecializedILi2ELi2ELi64ELb0ELb0EEEJSF_NS5_IJNSV_ISE_SB_EENSV_INSA_ILi64EEESB_EEEEESG_NS5_IJlSB_lEEESG_S1O_NS1F_6fusion15FusionCallbacksIS1J_NS1P_17LinearCombinationISG_fSG_fLNS_15FloatRoundStyleE2EEESF_S1N_JEEENS4_5SM1004TMEM4LOAD26SM100_TMEM_LOAD_32dp32b64xES12_NS13_INS14_ILi2ELi4ELi3EEES17_NSV_INS5_IJS18_S1L_EEENS5_IJS1L_SB_EEEEEEENS4_39AutoVectorizingCopyWithAssumedAlignmentILi128EEENS4_14SM90_TMA_STOREES23_S25_S25_EEEvvEEEEvNT_6ParamsE --------------------------
	.section	.nv.shared._ZN7cutlass13device_kernelINS_4gemm6kernel13GemmUniversalIN4cute5tupleIJiiiiEEENS1_10collective13CollectiveMmaINS1_35MainloopSm100TmaUmmaWarpSpecializedILi6ELi2ELi4ENS5_IJNS4_1CILi1EEESB_SB_EEEEENS5_IJNSA_ILi128EEESE_SE_EEENS_12float_e5m2_tENS5_IJSB_llEEENS_12float_e4m3_tESH_NS4_8TiledMMAINS4_8MMA_AtomIJNS4_10MMA_TraitsINS4_19SM100_MMA_F8F6F4_SSEJSG_SI_fSE_SE_NS4_17integral_constantINS4_4UMMA5MajorELSP_1EEESQ_NSN_INSO_7ScaleInELSR_0EEESS_EEEEEENS4_6LayoutISC_NS5_IJNSA_ILi0EEESW_SW_EEEEENS5_IJNS4_10UnderscoreESZ_SZ_EEEEENS4_13SM90_TMA_LOADENS4_14ComposedLayoutINS4_7SwizzleILi3ELi4ELi3EEENS4_18smem_ptr_flag_bitsILi8EEENSV_INS5_IJSE_NSA_ILi8EEEEEENS5_IJSB_SE_EEEEEEEvNS4_8identityES12_S1C_vS1D_EENS_8epilogue10collective18CollectiveEpilogueINS1F_23Sm100TmaWarpSpecializedILi2ELi2ELi64ELb0ELb0EEEJSF_NS5_IJNSV_ISE_SB_EENSV_INSA_ILi64EEESB_EEEEESG_NS5_IJlSB_lEEESG_S1O_NS1F_6fusion15FusionCallbacksIS1J_NS1P_17LinearCombinationISG_fSG_fLNS_15FloatRoundStyleE2EEESF_S1N_JEEENS4_5SM1004TMEM4LOAD26SM100_TMEM_LOAD_32dp32b64xES12_NS13_INS14_ILi2ELi4ELi3EEES17_NSV_INS5_IJS18_S1L_EEENS5_IJS1L_SB_EEEEEEENS4_39AutoVectorizingCopyWithAssumedAlignmentILi128EEENS4_14SM90_TMA_STOREES23_S25_S25_EEEvvEEEEvNT_6ParamsE,"aw",@nobits
	.sectionflags	@""
	.align	16
	.zero		1024


//--------------------- .nv.shared.reserved.0     --------------------------
	.section	.nv.shared.reserved.0,"aw",@nobits
	.weak		__nv_reservedSMEM_offset_0_alias
	.size		__nv_reservedSMEM_offset_0_alias, 0, 64
	.other		__nv_reservedSMEM_offset_0_alias,@"STO_CUDA_RESERVED_SHARED STV_DEFAULT"
__nv_reservedSMEM_offset_0_alias:
	.zero		0
.nv.shared.reserved.0:
	.zero		64
	.weak		__nv_reservedSMEM_tcgen05_partition
	.type		__nv_reservedSMEM_tcgen05_partition,@object
	.size		__nv_reservedSMEM_tcgen05_partition,(.L_0 - __nv_reservedSMEM_tcgen05_partition)
__nv_reservedSMEM_tcgen05_partition:
	.zero		32
.L_0:


//--------------------- .nv.global                --------------------------
	.section	.nv.global,"aw",@nobits
.nv.global:
	.type		_ZN40_INTERNAL_0c9e6850_4_k_cu_801477cb_209804cute1_E,@object
	.size		_ZN40_INTERNAL_0c9e6850_4_k_cu_801477cb_209804cute1_E,(_ZN40_INTERNAL_0c9e6850_4_k_cu_801477cb_209804cuda3std3__45__cpo6cbeginE - _ZN40_INTERNAL_0c9e6850_4_k_cu_801477cb_209804cute1_E)
_ZN40_INTERNAL_0c9e6850_4_k_cu_801477cb_209804cute1_E:
	.zero		1
	.type		_ZN40_INTERNAL_0c9e6850_4_k_cu_801477cb_209804cuda3std3__45__cpo6cbeginE,@object
	.size		_ZN40_INTERNAL_0c9e6850_4_k_cu_801477cb_209804cuda3std3__45__cpo6cbeginE,(_ZN40_INTERNAL_0c9e6850_4_k_cu_801477cb_209804cuda3std3__48in_placeE - _ZN40_INTERNAL_0c9e6850_4_k_cu_801477cb_209804cuda3std3__45__cpo6cbeginE)
_ZN40_INTERNAL_0c9e6850_4_k_cu_801477cb_209804cuda3std3__45__cpo6cbeginE:
	.zero		1
	.type		_ZN40_INTERNAL_0c9e6850_4_k_cu_801477cb_209804cuda3std3__48in_placeE,@object
	.size		_ZN40_INTERNAL_0c9e6850_4_k_cu_801477cb_209804cuda3std3__48in_placeE,(_ZN40_INTERNAL_0c9e6850_4_k_cu_801477cb_209804cuda3std6ranges3__45__cpo9iter_moveE - _ZN40_INTERNAL_0c9e6850_4_k_cu_801477cb_209804cuda3std3__48in_placeE)
_ZN40_INTERNAL_0c9e6850_4_k_cu_801477cb_209804cuda3std3__48in_placeE:
	.zero		1
	.type		_ZN40_INTERNAL_0c9e6850_4_k_cu_801477cb_209804cuda3std6ranges3__45__cpo9iter_moveE,@object
	.size		_ZN40_INTERNAL_0c9e6850_4_k_cu_801477cb_209804cuda3std6ranges3__45__cpo9iter_moveE,(_ZN40_INTERNAL_0c9e6850_4_k_cu_801477cb_209804cuda3std3__45__cpo5beginE - _ZN40_INTERNAL_0c9e6850_4_k_cu_801477cb_209804cuda3std6ranges3__45__cpo9iter_moveE)
_ZN40_INTERNAL_0c9e6850_4_k_cu_801477cb_209804cuda3std6ranges3__45__cpo9iter_moveE:
	.zero		1
	.type		_ZN40_INTERNAL_0c9e6850_4_k_cu_801477cb_209804cuda3std3__45__cpo5beginE,@object
	.size		_ZN40_INTERNAL_0c9e6850_4_k_cu_801477cb_209804cuda3std3__45__cpo5beginE,(_ZN40_INTERNAL_0c9e6850_4_k_cu_801477cb_209804cuda3std3__442_GLOBAL__N__0c9e6850_4_k_cu_801477cb_209806ignoreE - _ZN40_INTERNAL_0c9e6850_4_k_cu_801477cb_209804cuda3std3__45__cpo5beginE)
_ZN40_INTERNAL_0c9e6850_4_k_cu_801477cb_209804cuda3std3__45__cpo5beginE:
	.zero		1
	.type		_ZN40_INTERNAL_0c9e6850_4_k_cu_801477cb_209804cuda3std3__442_GLOBAL__N__0c9e6850_4_k_cu_801477cb_209806ignoreE,@object
	.size		_ZN40_INTERNAL_0c9e6850_4_k_cu_801477cb_209804cuda3std3__442_GLOBAL__N__0c9e6850_4_k_cu_801477cb_209806ignoreE,(_ZN40_INTERNAL_0c9e6850_4_k_cu_801477cb_209804cute7productE - _ZN40_INTERNAL_0c9e6850_4_k_cu_801477cb_209804cuda3std3__442_GLOBAL__N__0c9e6850_4_k_cu_801477cb_209806ignoreE)
_ZN40_INTERNAL_0c9e6850_4_k_cu_801477cb_209804cuda3std3__442_GLOBAL__N__0c9e6850_4_k_cu_801477cb_209806ignoreE:
	.zero		1
	.type		_ZN40_INTERNAL_0c9e6850_4_k_cu_801477cb_209804cute7productE,@object
	.size		_ZN40_INTERNAL_0c9e6850_4_k_cu_801477cb_209804cute7productE,(_ZN40_INTERNAL_0c9e6850_4_k_cu_801477cb_209804cuda3std3__45__cpo3endE - _ZN40_INTERNAL_0c9e6850_4_k_cu_801477cb_209804cute7productE)
_ZN40_INTERNAL_0c9e6850_4_k_cu_801477cb_209804cute7productE:
	.zero		1
	.type		_ZN40_INTERNAL_0c9e6850_4_k_cu_801477cb_209804cuda3std3__45__cpo3endE,@object
	.size		_ZN40_INTERNAL_0c9e6850_4_k_cu_801477cb_209804cuda3std3__45__cpo3endE,(_ZN40_INTERNAL_0c9e6850_4_k_cu_801477cb_209804cuda3std3__419piecewise_constructE - _ZN40_INTERNAL_0c9e6850_4_k_cu_801477cb_209804cuda3std3__45__cpo3endE)
_ZN40_INTERNAL_0c9e6850_4_k_cu_801477cb_209804cuda3std3__45__cpo3endE:
	.zero		1
	.type		_ZN40_INTERNAL_0c9e6850_4_k_cu_801477cb_209804cuda3std3__419piecewise_constructE,@object
	.size		_ZN40_INTERNAL_0c9e6850_4_k_cu_801477cb_209804cuda3std3__419piecewise_constructE,(_ZN40_INTERNAL_0c9e6850_4_k_cu_801477cb_209804cuda3std3__45__cpo4cendE - _ZN40_INTERNAL_0c9e6850_4_k_cu_801477cb_209804cuda3std3__419piecewise_constructE)
_ZN40_INTERNAL_0c9e6850_4_k_cu_801477cb_209804cuda3std3__419piecewise_constructE:
	.zero		1
	.type		_ZN40_INTERNAL_0c9e6850_4_k_cu_801477cb_209804cuda3std3__45__cpo4cendE,@object
	.size		_ZN40_INTERNAL_0c9e6850_4_k_cu_801477cb_209804cuda3std3__45__cpo4cendE,(_ZN40_INTERNAL_0c9e6850_4_k_cu_801477cb_209804cuda3std6ranges3__45__cpo4swapE - _ZN40_INTERNAL_0c9e6850_4_k_cu_801477cb_209804cuda3std3__45__cpo4cendE)
_ZN40_INTERNAL_0c9e6850_4_k_cu_801477cb_209804cuda3std3__45__cpo4cendE:
	.zero		1
	.type		_ZN40_INTERNAL_0c9e6850_4_k_cu_801477cb_209804cuda3std6ranges3__45__cpo4swapE,@object
	.size		_ZN40_INTERNAL_0c9e6850_4_k_cu_801477cb_209804cuda3std6ranges3__45__cpo4swapE,(.L_10 - _ZN40_INTERNAL_0c9e6850_4_k_cu_801477cb_209804cuda3std6ranges3__45__cpo4swapE)
_ZN40_INTERNAL_0c9e6850_4_k_cu_801477cb_209804cuda3std6ranges3__45__cpo4swapE:
	.zero		1
.L_10:


//--------------------- .nv.constant0._ZN7cutlass13device_kernelINS_4gemm6kernel13GemmUniversalIN4cute5tupleIJiiiiEEENS1_10collective13CollectiveMmaINS1_35MainloopSm100TmaUmmaWarpSpecializedILi6ELi2ELi4ENS5_IJNS4_1CILi1EEESB_SB_EEEEENS5_IJNSA_ILi128EEESE_SE_EEENS_12float_e5m2_tENS5_IJSB_llEEENS_12float_e4m3_tESH_NS4_8TiledMMAINS4_8MMA_AtomIJNS4_10MMA_TraitsINS4_19SM100_MMA_F8F6F4_SSEJSG_SI_fSE_SE_NS4_17integral_constantINS4_4UMMA5MajorELSP_1EEESQ_NSN_INSO_7ScaleInELSR_0EEESS_EEEEEENS4_6LayoutISC_NS5_IJNSA_ILi0EEESW_SW_EEEEENS5_IJNS4_10UnderscoreESZ_SZ_EEEEENS4_13SM90_TMA_LOADENS4_14ComposedLayoutINS4_7SwizzleILi3ELi4ELi3EEENS4_18smem_ptr_flag_bitsILi8EEENSV_INS5_IJSE_NSA_ILi8EEEEEENS5_IJSB_SE_EEEEEEEvNS4_8identityES12_S1C_vS1D_EENS_8epilogue10collective18CollectiveEpilogueINS1F_23Sm100TmaWarpSpecializedILi2ELi2ELi64ELb0ELb0EEEJSF_NS5_IJNSV_ISE_SB_EENSV_INSA_ILi64EEESB_EEEEESG_NS5_IJlSB_lEEESG_S1O_NS1F_6fusion15FusionCallbacksIS1J_NS1P_17LinearCombinationISG_fSG_fLNS_15FloatRoundStyleE2EEESF_S1N_JEEENS4_5SM1004TMEM4LOAD26SM100_TMEM_LOAD_32dp32b64xES12_NS13_INS14_ILi2ELi4ELi3EEES17_NSV_INS5_IJS18_S1L_EEENS5_IJS1L_SB_EEEEEEENS4_39AutoVectorizingCopyWithAssumedAlignmentILi128EEENS4_14SM90_TMA_STOREES23_S25_S25_EEEvvEEEEvNT_6ParamsE --------------------------
	.section	.nv.constant0._ZN7cutlass13device_kernelINS_4gemm6kernel13GemmUniversalIN4cute5tupleIJiiiiEEENS1_10collective13CollectiveMmaINS1_35MainloopSm100TmaUmmaWarpSpecializedILi6ELi2ELi4ENS5_IJNS4_1CILi1EEESB_SB_EEEEENS5_IJNSA_ILi128EEESE_SE_EEENS_12float_e5m2_tENS5_IJSB_llEEENS_12float_e4m3_tESH_NS4_8TiledMMAINS4_8MMA_AtomIJNS4_10MMA_TraitsINS4_19SM100_MMA_F8F6F4_SSEJSG_SI_fSE_SE_NS4_17integral_constantINS4_4UMMA5MajorELSP_1EEESQ_NSN_INSO_7ScaleInELSR_0EEESS_EEEEEENS4_6LayoutISC_NS5_IJNSA_ILi0EEESW_SW_EEEEENS5_IJNS4_10UnderscoreESZ_SZ_EEEEENS4_13SM90_TMA_LOADENS4_14ComposedLayoutINS4_7SwizzleILi3ELi4ELi3EEENS4_18smem_ptr_flag_bitsILi8EEENSV_INS5_IJSE_NSA_ILi8EEEEEENS5_IJSB_SE_EEEEEEEvNS4_8identityES12_S1C_vS1D_EENS_8epilogue10collective18CollectiveEpilogueINS1F_23Sm100TmaWarpSpecializedILi2ELi2ELi64ELb0ELb0EEEJSF_NS5_IJNSV_ISE_SB_EENSV_INSA_ILi64EEESB_EEEEESG_NS5_IJlSB_lEEESG_S1O_NS1F_6fusion15FusionCallbacksIS1J_NS1P_17LinearCombinationISG_fSG_fLNS_15FloatRoundStyleE2EEESF_S1N_JEEENS4_5SM1004TMEM4LOAD26SM100_TMEM_LOAD_32dp32b64xES12_NS13_INS14_ILi2ELi4ELi3EEES17_NSV_INS5_IJS18_S1L_EEENS5_IJS1L_SB_EEEEEEENS4_39AutoVectorizingCopyWithAssumedAlignmentILi128EEENS4_14SM90_TMA_STOREES23_S25_S25_EEEvvEEEEvNT_6ParamsE,"a",@progbits
	.sectionflags	@""
	.align	4
.nv.constant0._ZN7cutlass13device_kernelINS_4gemm6kernel13GemmUniversalIN4cute5tupleIJiiiiEEENS1_10collective13CollectiveMmaINS1_35MainloopSm100TmaUmmaWarpSpecializedILi6ELi2ELi4ENS5_IJNS4_1CILi1EEESB_SB_EEEEENS5_IJNSA_ILi128EEESE_SE_EEENS_12float_e5m2_tENS5_IJSB_llEEENS_12float_e4m3_tESH_NS4_8TiledMMAINS4_8MMA_AtomIJNS4_10MMA_TraitsINS4_19SM100_MMA_F8F6F4_SSEJSG_SI_fSE_SE_NS4_17integral_constantINS4_4UMMA5MajorELSP_1EEESQ_NSN_INSO_7ScaleInELSR_0EEESS_EEEEEENS4_6LayoutISC_NS5_IJNSA_ILi0EEESW_SW_EEEEENS5_IJNS4_10UnderscoreESZ_SZ_EEEEENS4_13SM90_TMA_LOADENS4_14ComposedLayoutINS4_7SwizzleILi3ELi4ELi3EEENS4_18smem_ptr_flag_bitsILi8EEENSV_INS5_IJSE_NSA_ILi8EEEEEENS5_IJSB_SE_EEEEEEEvNS4_8identityES12_S1C_vS1D_EENS_8epilogue10collective18CollectiveEpilogueINS1F_23Sm100TmaWarpSpecializedILi2ELi2ELi64ELb0ELb0EEEJSF_NS5_IJNSV_ISE_SB_EENSV_INSA_ILi64EEESB_EEEEESG_NS5_IJlSB_lEEESG_S1O_NS1F_6fusion15FusionCallbacksIS1J_NS1P_17LinearCombinationISG_fSG_fLNS_15FloatRoundStyleE2EEESF_S1N_JEEENS4_5SM1004TMEM4LOAD26SM100_TMEM_LOAD_32dp32b64xES12_NS13_INS14_ILi2ELi4ELi3EEES17_NSV_INS5_IJS18_S1L_EEENS5_IJS1L_SB_EEEEEEENS4_39AutoVectorizingCopyWithAssumedAlignmentILi128EEENS4_14SM90_TMA_STOREES23_S25_S25_EEEvvEEEEvNT_6ParamsE:
	.zero		2944


//--------------------- SYMBOLS --------------------------

	.type		.nv.reservedSmem.offset0,@object
	.size		.nv.reservedSmem.offset0,0x4
	.type		.nv.reservedSmem.cap,@object
	.size		.nv.reservedSmem.cap,0x4
	.type		__assertfail,@function
